//
// Generated by NVIDIA NVVM Compiler
//
// Compiler Build ID: CL-36424714
// Cuda compilation tools, release 13.0, V13.0.88
// Based on NVVM 20.0.0
//

.version 9.0
.target sm_100
.address_size 64

	// .globl	_Z20monteCarloSimulationPyyS_S_
// _ZZ9MatMulOptPyS_S_iiiE4subA has been demoted
// _ZZ9MatMulOptPyS_S_iiiE4subB has been demoted
.extern .shared .align 16 .b8 columnB[];

.visible .entry _Z20monteCarloSimulationPyyS_S_(
	.param .u64 .ptr .align 1 _Z20monteCarloSimulationPyyS_S__param_0,
	.param .u64 _Z20monteCarloSimulationPyyS_S__param_1,
	.param .u64 .ptr .align 1 _Z20monteCarloSimulationPyyS_S__param_2,
	.param .u64 .ptr .align 1 _Z20monteCarloSimulationPyyS_S__param_3
)
{
	.reg .pred 	%p<3>;
	.reg .b32 	%r<6>;
	.reg .b32 	%f<8>;
	.reg .b64 	%rd<16>;

	ld.param.u64 	%rd1, [_Z20monteCarloSimulationPyyS_S__param_0];
	ld.param.u64 	%rd4, [_Z20monteCarloSimulationPyyS_S__param_1];
	ld.param.u64 	%rd2, [_Z20monteCarloSimulationPyyS_S__param_2];
	ld.param.u64 	%rd3, [_Z20monteCarloSimulationPyyS_S__param_3];
	mov.u32 	%r2, %ctaid.x;
	mov.u32 	%r3, %ntid.x;
	mov.u32 	%r4, %tid.x;
	mad.lo.s32 	%r1, %r2, %r3, %r4;
	cvt.s64.s32 	%rd5, %r1;
	shr.u64 	%rd6, %rd4, 1;
	setp.le.u64 	%p1, %rd6, %rd5;
	@%p1 bra 	$L__BB0_4;
	cvta.to.global.u64 	%rd7, %rd1;
	shl.b32 	%r5, %r1, 1;
	mul.wide.s32 	%rd8, %r5, 8;
	add.s64 	%rd9, %rd7, %rd8;
	ld.global.u64 	%rd10, [%rd9];
	cvt.rn.f32.u64 	%f1, %rd10;
	mul.f32 	%f2, %f1, 0f2F800000;
	ld.global.u64 	%rd11, [%rd9+8];
	cvt.rn.f32.u64 	%f3, %rd11;
	mul.f32 	%f4, %f3, 0f2F800000;
	mul.f32 	%f5, %f4, %f4;
	fma.rn.f32 	%f6, %f2, %f2, %f5;
	sqrt.rn.f32 	%f7, %f6;
	setp.geu.f32 	%p2, %f7, 0f3F800000;
	@%p2 bra 	$L__BB0_3;
	cvta.to.global.u64 	%rd14, %rd2;
	atom.global.add.u64 	%rd15, [%rd14], 1;
	bra.uni 	$L__BB0_4;
$L__BB0_3:
	cvta.to.global.u64 	%rd12, %rd3;
	atom.global.add.u64 	%rd13, [%rd12], 1;
$L__BB0_4:
	ret;

}
	// .globl	_Z10computeLFGPyS_iii
.visible .entry _Z10computeLFGPyS_iii(
	.param .u64 .ptr .align 1 _Z10computeLFGPyS_iii_param_0,
	.param .u64 .ptr .align 1 _Z10computeLFGPyS_iii_param_1,
	.param .u32 _Z10computeLFGPyS_iii_param_2,
	.param .u32 _Z10computeLFGPyS_iii_param_3,
	.param .u32 _Z10computeLFGPyS_iii_param_4
)
{
	.reg .pred 	%p<20>;
	.reg .b32 	%r<81>;
	.reg .b64 	%rd<139>;

	ld.param.u64 	%rd8, [_Z10computeLFGPyS_iii_param_0];
	ld.param.u64 	%rd9, [_Z10computeLFGPyS_iii_param_1];
	ld.param.u32 	%r46, [_Z10computeLFGPyS_iii_param_2];
	ld.param.u32 	%r47, [_Z10computeLFGPyS_iii_param_3];
	ld.param.u32 	%r48, [_Z10computeLFGPyS_iii_param_4];
	cvta.to.global.u64 	%rd1, %rd9;
	cvta.to.global.u64 	%rd2, %rd8;
	mov.u32 	%r49, %ctaid.x;
	mov.u32 	%r50, %ntid.x;
	mov.u32 	%r51, %tid.x;
	mad.lo.s32 	%r1, %r49, %r50, %r51;
	setp.gt.s32 	%p1, %r1, 99;
	@%p1 bra 	$L__BB1_26;
	setp.lt.s32 	%p2, %r47, 1;
	@%p2 bra 	$L__BB1_14;
	mul.lo.s32 	%r2, %r47, %r1;
	mul.lo.s32 	%r3, %r46, %r1;
	and.b32  	%r4, %r47, 15;
	setp.lt.u32 	%p3, %r47, 16;
	mov.b32 	%r66, 0;
	@%p3 bra 	$L__BB1_5;
	and.b32  	%r66, %r47, 2147483632;
	neg.s32 	%r74, %r66;
	add.s64 	%rd3, %rd1, 64;
	add.s64 	%rd4, %rd2, 64;
	mov.u32 	%r72, %r3;
	mov.u32 	%r73, %r2;
$L__BB1_4:
	.pragma "nounroll";
	mul.wide.s32 	%rd10, %r73, 8;
	add.s64 	%rd11, %rd3, %rd10;
	mul.wide.s32 	%rd12, %r72, 8;
	add.s64 	%rd13, %rd4, %rd12;
	ld.global.u64 	%rd14, [%rd11+-64];
	st.global.u64 	[%rd13+-64], %rd14;
	ld.global.u64 	%rd15, [%rd11+-56];
	st.global.u64 	[%rd13+-56], %rd15;
	ld.global.u64 	%rd16, [%rd11+-48];
	st.global.u64 	[%rd13+-48], %rd16;
	ld.global.u64 	%rd17, [%rd11+-40];
	st.global.u64 	[%rd13+-40], %rd17;
	ld.global.u64 	%rd18, [%rd11+-32];
	st.global.u64 	[%rd13+-32], %rd18;
	ld.global.u64 	%rd19, [%rd11+-24];
	st.global.u64 	[%rd13+-24], %rd19;
	ld.global.u64 	%rd20, [%rd11+-16];
	st.global.u64 	[%rd13+-16], %rd20;
	ld.global.u64 	%rd21, [%rd11+-8];
	st.global.u64 	[%rd13+-8], %rd21;
	ld.global.u64 	%rd22, [%rd11];
	st.global.u64 	[%rd13], %rd22;
	ld.global.u64 	%rd23, [%rd11+8];
	st.global.u64 	[%rd13+8], %rd23;
	ld.global.u64 	%rd24, [%rd11+16];
	st.global.u64 	[%rd13+16], %rd24;
	ld.global.u64 	%rd25, [%rd11+24];
	st.global.u64 	[%rd13+24], %rd25;
	ld.global.u64 	%rd26, [%rd11+32];
	st.global.u64 	[%rd13+32], %rd26;
	ld.global.u64 	%rd27, [%rd11+40];
	st.global.u64 	[%rd13+40], %rd27;
	ld.global.u64 	%rd28, [%rd11+48];
	st.global.u64 	[%rd13+48], %rd28;
	ld.global.u64 	%rd29, [%rd11+56];
	st.global.u64 	[%rd13+56], %rd29;
	add.s32 	%r74, %r74, 16;
	add.s32 	%r73, %r73, 16;
	add.s32 	%r72, %r72, 16;
	setp.eq.s32 	%p4, %r74, 0;
	@%p4 bra 	$L__BB1_5;
	bra.uni 	$L__BB1_4;
$L__BB1_5:
	setp.eq.s32 	%p5, %r4, 0;
	@%p5 bra 	$L__BB1_14;
	and.b32  	%r8, %r47, 7;
	setp.lt.u32 	%p6, %r4, 8;
	@%p6 bra 	$L__BB1_8;
	add.s32 	%r53, %r66, %r2;
	mul.wide.s32 	%rd30, %r53, 8;
	add.s64 	%rd31, %rd1, %rd30;
	ld.global.u64 	%rd32, [%rd31];
	add.s32 	%r54, %r66, %r3;
	mul.wide.s32 	%rd33, %r54, 8;
	add.s64 	%rd34, %rd2, %rd33;
	st.global.u64 	[%rd34], %rd32;
	ld.global.u64 	%rd35, [%rd31+8];
	st.global.u64 	[%rd34+8], %rd35;
	ld.global.u64 	%rd36, [%rd31+16];
	st.global.u64 	[%rd34+16], %rd36;
	ld.global.u64 	%rd37, [%rd31+24];
	st.global.u64 	[%rd34+24], %rd37;
	ld.global.u64 	%rd38, [%rd31+32];
	st.global.u64 	[%rd34+32], %rd38;
	ld.global.u64 	%rd39, [%rd31+40];
	st.global.u64 	[%rd34+40], %rd39;
	ld.global.u64 	%rd40, [%rd31+48];
	st.global.u64 	[%rd34+48], %rd40;
	ld.global.u64 	%rd41, [%rd31+56];
	st.global.u64 	[%rd34+56], %rd41;
	add.s32 	%r66, %r66, 8;
$L__BB1_8:
	setp.eq.s32 	%p7, %r8, 0;
	@%p7 bra 	$L__BB1_14;
	and.b32  	%r11, %r47, 3;
	setp.lt.u32 	%p8, %r8, 4;
	@%p8 bra 	$L__BB1_11;
	add.s32 	%r55, %r66, %r2;
	mul.wide.s32 	%rd42, %r55, 8;
	add.s64 	%rd43, %rd1, %rd42;
	ld.global.u64 	%rd44, [%rd43];
	add.s32 	%r56, %r66, %r3;
	mul.wide.s32 	%rd45, %r56, 8;
	add.s64 	%rd46, %rd2, %rd45;
	st.global.u64 	[%rd46], %rd44;
	ld.global.u64 	%rd47, [%rd43+8];
	st.global.u64 	[%rd46+8], %rd47;
	ld.global.u64 	%rd48, [%rd43+16];
	st.global.u64 	[%rd46+16], %rd48;
	ld.global.u64 	%rd49, [%rd43+24];
	st.global.u64 	[%rd46+24], %rd49;
	add.s32 	%r66, %r66, 4;
$L__BB1_11:
	setp.eq.s32 	%p9, %r11, 0;
	@%p9 bra 	$L__BB1_14;
	add.s32 	%r71, %r66, %r3;
	add.s32 	%r70, %r66, %r2;
	neg.s32 	%r69, %r11;
$L__BB1_13:
	.pragma "nounroll";
	mul.wide.s32 	%rd50, %r71, 8;
	add.s64 	%rd51, %rd2, %rd50;
	mul.wide.s32 	%rd52, %r70, 8;
	add.s64 	%rd53, %rd1, %rd52;
	ld.global.u64 	%rd54, [%rd53];
	st.global.u64 	[%rd51], %rd54;
	add.s32 	%r71, %r71, 1;
	add.s32 	%r70, %r70, 1;
	add.s32 	%r69, %r69, 1;
	setp.ne.s32 	%p10, %r69, 0;
	@%p10 bra 	$L__BB1_13;
$L__BB1_14:
	setp.ge.s32 	%p11, %r47, %r46;
	@%p11 bra 	$L__BB1_26;
	mul.lo.s32 	%r23, %r46, %r1;
	sub.s32 	%r24, %r46, %r47;
	and.b32  	%r25, %r24, 7;
	sub.s32 	%r57, %r47, %r46;
	setp.gt.u32 	%p12, %r57, -8;
	mov.u32 	%r78, %r47;
	@%p12 bra 	$L__BB1_18;
	and.b32  	%r58, %r24, -8;
	neg.s32 	%r76, %r58;
	mul.wide.s32 	%rd55, %r47, 8;
	sub.s64 	%rd5, %rd2, %rd55;
	add.s32 	%r75, %r47, %r23;
	mul.wide.s32 	%rd56, %r48, 8;
	add.s64 	%rd6, %rd56, 32;
	add.s64 	%rd7, %rd2, 32;
	mov.u32 	%r78, %r47;
$L__BB1_17:
	.pragma "nounroll";
	mul.wide.s32 	%rd57, %r75, 8;
	add.s64 	%rd58, %rd5, %rd57;
	add.s64 	%rd59, %rd7, %rd57;
	ld.global.u64 	%rd60, [%rd58];
	add.s64 	%rd61, %rd58, %rd6;
	ld.global.u64 	%rd62, [%rd61+-32];
	add.s64 	%rd63, %rd62, %rd60;
	and.b64  	%rd64, %rd63, 4294967295;
	st.global.u64 	[%rd59+-32], %rd64;
	ld.global.u64 	%rd65, [%rd58+8];
	ld.global.u64 	%rd66, [%rd61+-24];
	add.s64 	%rd67, %rd66, %rd65;
	and.b64  	%rd68, %rd67, 4294967295;
	st.global.u64 	[%rd59+-24], %rd68;
	ld.global.u64 	%rd69, [%rd58+16];
	ld.global.u64 	%rd70, [%rd61+-16];
	add.s64 	%rd71, %rd70, %rd69;
	and.b64  	%rd72, %rd71, 4294967295;
	st.global.u64 	[%rd59+-16], %rd72;
	ld.global.u64 	%rd73, [%rd58+24];
	ld.global.u64 	%rd74, [%rd61+-8];
	add.s64 	%rd75, %rd74, %rd73;
	and.b64  	%rd76, %rd75, 4294967295;
	st.global.u64 	[%rd59+-8], %rd76;
	ld.global.u64 	%rd77, [%rd58+32];
	ld.global.u64 	%rd78, [%rd61];
	add.s64 	%rd79, %rd78, %rd77;
	and.b64  	%rd80, %rd79, 4294967295;
	st.global.u64 	[%rd59], %rd80;
	ld.global.u64 	%rd81, [%rd58+40];
	ld.global.u64 	%rd82, [%rd61+8];
	add.s64 	%rd83, %rd82, %rd81;
	and.b64  	%rd84, %rd83, 4294967295;
	st.global.u64 	[%rd59+8], %rd84;
	ld.global.u64 	%rd85, [%rd58+48];
	ld.global.u64 	%rd86, [%rd61+16];
	add.s64 	%rd87, %rd86, %rd85;
	and.b64  	%rd88, %rd87, 4294967295;
	st.global.u64 	[%rd59+16], %rd88;
	ld.global.u64 	%rd89, [%rd58+56];
	ld.global.u64 	%rd90, [%rd61+24];
	add.s64 	%rd91, %rd90, %rd89;
	and.b64  	%rd92, %rd91, 4294967295;
	st.global.u64 	[%rd59+24], %rd92;
	add.s32 	%r78, %r78, 8;
	add.s32 	%r76, %r76, 8;
	add.s32 	%r75, %r75, 8;
	setp.ne.s32 	%p13, %r76, 0;
	@%p13 bra 	$L__BB1_17;
$L__BB1_18:
	setp.eq.s32 	%p14, %r25, 0;
	@%p14 bra 	$L__BB1_26;
	and.b32  	%r41, %r24, 3;
	setp.lt.u32 	%p15, %r25, 4;
	@%p15 bra 	$L__BB1_21;
	add.s32 	%r59, %r78, %r23;
	sub.s32 	%r60, %r59, %r47;
	mul.wide.s32 	%rd93, %r60, 8;
	add.s64 	%rd94, %rd2, %rd93;
	ld.global.u64 	%rd95, [%rd94];
	mul.wide.s32 	%rd96, %r48, 8;
	add.s64 	%rd97, %rd94, %rd96;
	ld.global.u64 	%rd98, [%rd97];
	add.s64 	%rd99, %rd98, %rd95;
	and.b64  	%rd100, %rd99, 4294967295;
	mul.wide.s32 	%rd101, %r47, 8;
	add.s64 	%rd102, %rd94, %rd101;
	st.global.u64 	[%rd102], %rd100;
	ld.global.u64 	%rd103, [%rd94+8];
	ld.global.u64 	%rd104, [%rd97+8];
	add.s64 	%rd105, %rd104, %rd103;
	and.b64  	%rd106, %rd105, 4294967295;
	st.global.u64 	[%rd102+8], %rd106;
	ld.global.u64 	%rd107, [%rd94+16];
	ld.global.u64 	%rd108, [%rd97+16];
	add.s64 	%rd109, %rd108, %rd107;
	and.b64  	%rd110, %rd109, 4294967295;
	st.global.u64 	[%rd102+16], %rd110;
	ld.global.u64 	%rd111, [%rd94+24];
	ld.global.u64 	%rd112, [%rd97+24];
	add.s64 	%rd113, %rd112, %rd111;
	and.b64  	%rd114, %rd113, 4294967295;
	st.global.u64 	[%rd102+24], %rd114;
	add.s32 	%r78, %r78, 4;
$L__BB1_21:
	setp.eq.s32 	%p16, %r41, 0;
	@%p16 bra 	$L__BB1_26;
	setp.eq.s32 	%p17, %r41, 1;
	@%p17 bra 	$L__BB1_24;
	add.s32 	%r61, %r78, %r23;
	sub.s32 	%r62, %r61, %r47;
	mul.wide.s32 	%rd115, %r62, 8;
	add.s64 	%rd116, %rd2, %rd115;
	ld.global.u64 	%rd117, [%rd116];
	mul.wide.s32 	%rd118, %r48, 8;
	add.s64 	%rd119, %rd116, %rd118;
	ld.global.u64 	%rd120, [%rd119];
	add.s64 	%rd121, %rd120, %rd117;
	and.b64  	%rd122, %rd121, 4294967295;
	mul.wide.s32 	%rd123, %r47, 8;
	add.s64 	%rd124, %rd116, %rd123;
	st.global.u64 	[%rd124], %rd122;
	ld.global.u64 	%rd125, [%rd116+8];
	ld.global.u64 	%rd126, [%rd119+8];
	add.s64 	%rd127, %rd126, %rd125;
	and.b64  	%rd128, %rd127, 4294967295;
	st.global.u64 	[%rd124+8], %rd128;
	add.s32 	%r78, %r78, 2;
$L__BB1_24:
	and.b32  	%r63, %r24, 1;
	setp.eq.b32 	%p18, %r63, 1;
	not.pred 	%p19, %p18;
	@%p19 bra 	$L__BB1_26;
	add.s32 	%r64, %r78, %r23;
	sub.s32 	%r65, %r64, %r47;
	mul.wide.s32 	%rd129, %r65, 8;
	add.s64 	%rd130, %rd2, %rd129;
	ld.global.u64 	%rd131, [%rd130];
	mul.wide.s32 	%rd132, %r48, 8;
	add.s64 	%rd133, %rd130, %rd132;
	ld.global.u64 	%rd134, [%rd133];
	add.s64 	%rd135, %rd134, %rd131;
	and.b64  	%rd136, %rd135, 4294967295;
	mul.wide.s32 	%rd137, %r47, 8;
	add.s64 	%rd138, %rd130, %rd137;
	st.global.u64 	[%rd138], %rd136;
$L__BB1_26:
	ret;

}
	// .globl	_Z13computeMatMulPiS_S_i
.visible .entry _Z13computeMatMulPiS_S_i(
	.param .u64 .ptr .align 1 _Z13computeMatMulPiS_S_i_param_0,
	.param .u64 .ptr .align 1 _Z13computeMatMulPiS_S_i_param_1,
	.param .u64 .ptr .align 1 _Z13computeMatMulPiS_S_i_param_2,
	.param .u32 _Z13computeMatMulPiS_S_i_param_3
)
{
	.reg .pred 	%p<21>;
	.reg .b32 	%r<343>;
	.reg .b64 	%rd<127>;

	ld.param.u64 	%rd5, [_Z13computeMatMulPiS_S_i_param_1];
	ld.param.u32 	%r115, [_Z13computeMatMulPiS_S_i_param_3];
	cvta.to.global.u64 	%rd1, %rd5;
	mov.u32 	%r1, %tid.x;
	setp.ne.s32 	%p1, %r1, 0;
	setp.lt.s32 	%p2, %r115, 1;
	or.pred  	%p3, %p1, %p2;
	@%p3 bra 	$L__BB2_13;
	mov.u32 	%r2, %nctaid.x;
	mov.u32 	%r301, %ctaid.x;
	setp.lt.u32 	%p4, %r115, 16;
	mov.b32 	%r320, 0;
	@%p4 bra 	$L__BB2_4;
	and.b32  	%r320, %r115, 2147483632;
	neg.s32 	%r318, %r320;
	add.s32 	%r316, %r2, %r301;
	shl.b32 	%r119, %r2, 1;
	add.s32 	%r315, %r301, %r119;
	mad.lo.s32 	%r314, %r2, 3, %r301;
	shl.b32 	%r120, %r2, 2;
	add.s32 	%r313, %r301, %r120;
	mad.lo.s32 	%r312, %r2, 5, %r301;
	mad.lo.s32 	%r311, %r2, 6, %r301;
	mad.lo.s32 	%r310, %r2, 7, %r301;
	shl.b32 	%r121, %r2, 3;
	add.s32 	%r309, %r301, %r121;
	mad.lo.s32 	%r308, %r2, 9, %r301;
	mad.lo.s32 	%r307, %r2, 10, %r301;
	mad.lo.s32 	%r306, %r2, 11, %r301;
	mad.lo.s32 	%r305, %r2, 12, %r301;
	mad.lo.s32 	%r304, %r2, 13, %r301;
	mad.lo.s32 	%r303, %r2, 14, %r301;
	mad.lo.s32 	%r302, %r2, 15, %r301;
	mov.u32 	%r122, columnB;
	add.s32 	%r317, %r122, 32;
$L__BB2_3:
	.pragma "nounroll";
	mul.wide.u32 	%rd6, %r301, 4;
	add.s64 	%rd7, %rd1, %rd6;
	ld.global.u32 	%r123, [%rd7];
	mul.wide.u32 	%rd8, %r316, 4;
	add.s64 	%rd9, %rd1, %rd8;
	ld.global.u32 	%r124, [%rd9];
	mul.wide.u32 	%rd10, %r315, 4;
	add.s64 	%rd11, %rd1, %rd10;
	ld.global.u32 	%r125, [%rd11];
	mul.wide.u32 	%rd12, %r314, 4;
	add.s64 	%rd13, %rd1, %rd12;
	ld.global.u32 	%r126, [%rd13];
	st.shared.v4.u32 	[%r317+-32], {%r123, %r124, %r125, %r126};
	mul.wide.u32 	%rd14, %r313, 4;
	add.s64 	%rd15, %rd1, %rd14;
	ld.global.u32 	%r127, [%rd15];
	mul.wide.u32 	%rd16, %r312, 4;
	add.s64 	%rd17, %rd1, %rd16;
	ld.global.u32 	%r128, [%rd17];
	mul.wide.u32 	%rd18, %r311, 4;
	add.s64 	%rd19, %rd1, %rd18;
	ld.global.u32 	%r129, [%rd19];
	mul.wide.u32 	%rd20, %r310, 4;
	add.s64 	%rd21, %rd1, %rd20;
	ld.global.u32 	%r130, [%rd21];
	st.shared.v4.u32 	[%r317+-16], {%r127, %r128, %r129, %r130};
	mul.wide.u32 	%rd22, %r309, 4;
	add.s64 	%rd23, %rd1, %rd22;
	ld.global.u32 	%r131, [%rd23];
	mul.wide.u32 	%rd24, %r308, 4;
	add.s64 	%rd25, %rd1, %rd24;
	ld.global.u32 	%r132, [%rd25];
	mul.wide.u32 	%rd26, %r307, 4;
	add.s64 	%rd27, %rd1, %rd26;
	ld.global.u32 	%r133, [%rd27];
	mul.wide.u32 	%rd28, %r306, 4;
	add.s64 	%rd29, %rd1, %rd28;
	ld.global.u32 	%r134, [%rd29];
	st.shared.v4.u32 	[%r317], {%r131, %r132, %r133, %r134};
	mul.wide.u32 	%rd30, %r305, 4;
	add.s64 	%rd31, %rd1, %rd30;
	ld.global.u32 	%r135, [%rd31];
	mul.wide.u32 	%rd32, %r304, 4;
	add.s64 	%rd33, %rd1, %rd32;
	ld.global.u32 	%r136, [%rd33];
	mul.wide.u32 	%rd34, %r303, 4;
	add.s64 	%rd35, %rd1, %rd34;
	ld.global.u32 	%r137, [%rd35];
	mul.wide.u32 	%rd36, %r302, 4;
	add.s64 	%rd37, %rd1, %rd36;
	ld.global.u32 	%r138, [%rd37];
	st.shared.v4.u32 	[%r317+16], {%r135, %r136, %r137, %r138};
	add.s32 	%r318, %r318, 16;
	add.s32 	%r317, %r317, 64;
	shl.b32 	%r139, %r2, 4;
	add.s32 	%r316, %r316, %r139;
	add.s32 	%r315, %r315, %r139;
	add.s32 	%r314, %r314, %r139;
	add.s32 	%r313, %r313, %r139;
	add.s32 	%r312, %r312, %r139;
	add.s32 	%r311, %r311, %r139;
	add.s32 	%r310, %r310, %r139;
	add.s32 	%r309, %r309, %r139;
	add.s32 	%r308, %r308, %r139;
	add.s32 	%r307, %r307, %r139;
	add.s32 	%r306, %r306, %r139;
	add.s32 	%r305, %r305, %r139;
	add.s32 	%r304, %r304, %r139;
	add.s32 	%r303, %r303, %r139;
	add.s32 	%r302, %r302, %r139;
	add.s32 	%r301, %r301, %r139;
	setp.ne.s32 	%p5, %r318, 0;
	@%p5 bra 	$L__BB2_3;
$L__BB2_4:
	and.b32  	%r58, %r115, 15;
	setp.eq.s32 	%p6, %r58, 0;
	@%p6 bra 	$L__BB2_13;
	mov.u32 	%r59, %ctaid.x;
	and.b32  	%r60, %r115, 7;
	setp.lt.u32 	%p7, %r58, 8;
	@%p7 bra 	$L__BB2_7;
	mad.lo.s32 	%r140, %r320, %r2, %r59;
	mul.wide.u32 	%rd38, %r140, 4;
	add.s64 	%rd39, %rd1, %rd38;
	ld.global.u32 	%r141, [%rd39];
	shl.b32 	%r142, %r320, 2;
	mov.u32 	%r143, columnB;
	add.s32 	%r144, %r143, %r142;
	st.shared.u32 	[%r144], %r141;
	add.s32 	%r145, %r140, %r2;
	mul.wide.u32 	%rd40, %r145, 4;
	add.s64 	%rd41, %rd1, %rd40;
	ld.global.u32 	%r146, [%rd41];
	st.shared.u32 	[%r144+4], %r146;
	add.s32 	%r147, %r145, %r2;
	mul.wide.u32 	%rd42, %r147, 4;
	add.s64 	%rd43, %rd1, %rd42;
	ld.global.u32 	%r148, [%rd43];
	st.shared.u32 	[%r144+8], %r148;
	add.s32 	%r149, %r147, %r2;
	mul.wide.u32 	%rd44, %r149, 4;
	add.s64 	%rd45, %rd1, %rd44;
	ld.global.u32 	%r150, [%rd45];
	st.shared.u32 	[%r144+12], %r150;
	add.s32 	%r151, %r149, %r2;
	mul.wide.u32 	%rd46, %r151, 4;
	add.s64 	%rd47, %rd1, %rd46;
	ld.global.u32 	%r152, [%rd47];
	st.shared.u32 	[%r144+16], %r152;
	add.s32 	%r153, %r151, %r2;
	mul.wide.u32 	%rd48, %r153, 4;
	add.s64 	%rd49, %rd1, %rd48;
	ld.global.u32 	%r154, [%rd49];
	st.shared.u32 	[%r144+20], %r154;
	add.s32 	%r155, %r153, %r2;
	mul.wide.u32 	%rd50, %r155, 4;
	add.s64 	%rd51, %rd1, %rd50;
	ld.global.u32 	%r156, [%rd51];
	st.shared.u32 	[%r144+24], %r156;
	add.s32 	%r157, %r155, %r2;
	mul.wide.u32 	%rd52, %r157, 4;
	add.s64 	%rd53, %rd1, %rd52;
	ld.global.u32 	%r158, [%rd53];
	st.shared.u32 	[%r144+28], %r158;
	add.s32 	%r320, %r320, 8;
$L__BB2_7:
	setp.eq.s32 	%p8, %r60, 0;
	@%p8 bra 	$L__BB2_13;
	and.b32  	%r63, %r115, 3;
	setp.lt.u32 	%p9, %r60, 4;
	@%p9 bra 	$L__BB2_10;
	mad.lo.s32 	%r159, %r320, %r2, %r59;
	mul.wide.u32 	%rd54, %r159, 4;
	add.s64 	%rd55, %rd1, %rd54;
	ld.global.u32 	%r160, [%rd55];
	shl.b32 	%r161, %r320, 2;
	mov.u32 	%r162, columnB;
	add.s32 	%r163, %r162, %r161;
	st.shared.u32 	[%r163], %r160;
	add.s32 	%r164, %r159, %r2;
	mul.wide.u32 	%rd56, %r164, 4;
	add.s64 	%rd57, %rd1, %rd56;
	ld.global.u32 	%r165, [%rd57];
	st.shared.u32 	[%r163+4], %r165;
	add.s32 	%r166, %r164, %r2;
	mul.wide.u32 	%rd58, %r166, 4;
	add.s64 	%rd59, %rd1, %rd58;
	ld.global.u32 	%r167, [%rd59];
	st.shared.u32 	[%r163+8], %r167;
	add.s32 	%r168, %r166, %r2;
	mul.wide.u32 	%rd60, %r168, 4;
	add.s64 	%rd61, %rd1, %rd60;
	ld.global.u32 	%r169, [%rd61];
	st.shared.u32 	[%r163+12], %r169;
	add.s32 	%r320, %r320, 4;
$L__BB2_10:
	setp.eq.s32 	%p10, %r63, 0;
	@%p10 bra 	$L__BB2_13;
	shl.b32 	%r170, %r320, 2;
	mov.u32 	%r171, columnB;
	add.s32 	%r324, %r171, %r170;
	mad.lo.s32 	%r323, %r2, %r320, %r59;
	neg.s32 	%r322, %r63;
$L__BB2_12:
	.pragma "nounroll";
	mul.wide.u32 	%rd62, %r323, 4;
	add.s64 	%rd63, %rd1, %rd62;
	ld.global.u32 	%r172, [%rd63];
	st.shared.u32 	[%r324], %r172;
	add.s32 	%r324, %r324, 4;
	add.s32 	%r323, %r323, %r2;
	add.s32 	%r322, %r322, 1;
	setp.ne.s32 	%p11, %r322, 0;
	@%p11 bra 	$L__BB2_12;
$L__BB2_13:
	setp.lt.s32 	%p12, %r115, 1;
	bar.sync 	0;
	mov.b32 	%r342, 0;
	@%p12 bra 	$L__BB2_26;
	ld.param.u64 	%rd125, [_Z13computeMatMulPiS_S_i_param_0];
	cvta.to.global.u64 	%rd2, %rd125;
	mul.lo.s32 	%r75, %r115, %r1;
	and.b32  	%r76, %r115, 15;
	setp.lt.u32 	%p13, %r115, 16;
	mov.b32 	%r333, 0;
	mov.u32 	%r342, %r333;
	@%p13 bra 	$L__BB2_17;
	and.b32  	%r333, %r115, 2147483632;
	neg.s32 	%r327, %r333;
	mov.u32 	%r178, columnB;
	add.s32 	%r326, %r178, 32;
	add.s32 	%r325, %r75, 7;
	mov.b32 	%r342, 0;
$L__BB2_16:
	.pragma "nounroll";
	add.s32 	%r179, %r325, -7;
	mul.wide.u32 	%rd64, %r179, 4;
	add.s64 	%rd65, %rd2, %rd64;
	ld.global.u32 	%r180, [%rd65];
	ld.shared.v4.u32 	{%r181, %r182, %r183, %r184}, [%r326+-32];
	mad.lo.s32 	%r185, %r181, %r180, %r342;
	add.s32 	%r186, %r325, -6;
	mul.wide.u32 	%rd66, %r186, 4;
	add.s64 	%rd67, %rd2, %rd66;
	ld.global.u32 	%r187, [%rd67];
	mad.lo.s32 	%r188, %r182, %r187, %r185;
	add.s32 	%r189, %r325, -5;
	mul.wide.u32 	%rd68, %r189, 4;
	add.s64 	%rd69, %rd2, %rd68;
	ld.global.u32 	%r190, [%rd69];
	mad.lo.s32 	%r191, %r183, %r190, %r188;
	add.s32 	%r192, %r325, -4;
	mul.wide.u32 	%rd70, %r192, 4;
	add.s64 	%rd71, %rd2, %rd70;
	ld.global.u32 	%r193, [%rd71];
	mad.lo.s32 	%r194, %r184, %r193, %r191;
	add.s32 	%r195, %r325, -3;
	mul.wide.u32 	%rd72, %r195, 4;
	add.s64 	%rd73, %rd2, %rd72;
	ld.global.u32 	%r196, [%rd73];
	ld.shared.v4.u32 	{%r197, %r198, %r199, %r200}, [%r326+-16];
	mad.lo.s32 	%r201, %r197, %r196, %r194;
	add.s32 	%r202, %r325, -2;
	mul.wide.u32 	%rd74, %r202, 4;
	add.s64 	%rd75, %rd2, %rd74;
	ld.global.u32 	%r203, [%rd75];
	mad.lo.s32 	%r204, %r198, %r203, %r201;
	add.s32 	%r205, %r325, -1;
	mul.wide.u32 	%rd76, %r205, 4;
	add.s64 	%rd77, %rd2, %rd76;
	ld.global.u32 	%r206, [%rd77];
	mad.lo.s32 	%r207, %r199, %r206, %r204;
	add.s32 	%r208, %r325, 8;
	mul.wide.u32 	%rd78, %r325, 4;
	add.s64 	%rd79, %rd2, %rd78;
	ld.global.u32 	%r209, [%rd79];
	mad.lo.s32 	%r210, %r200, %r209, %r207;
	add.s32 	%r211, %r325, 1;
	mul.wide.u32 	%rd80, %r211, 4;
	add.s64 	%rd81, %rd2, %rd80;
	ld.global.u32 	%r212, [%rd81];
	ld.shared.v4.u32 	{%r213, %r214, %r215, %r216}, [%r326];
	mad.lo.s32 	%r217, %r213, %r212, %r210;
	add.s32 	%r218, %r325, 2;
	mul.wide.u32 	%rd82, %r218, 4;
	add.s64 	%rd83, %rd2, %rd82;
	ld.global.u32 	%r219, [%rd83];
	mad.lo.s32 	%r220, %r214, %r219, %r217;
	add.s32 	%r221, %r325, 3;
	mul.wide.u32 	%rd84, %r221, 4;
	add.s64 	%rd85, %rd2, %rd84;
	ld.global.u32 	%r222, [%rd85];
	mad.lo.s32 	%r223, %r215, %r222, %r220;
	add.s32 	%r224, %r325, 4;
	mul.wide.u32 	%rd86, %r224, 4;
	add.s64 	%rd87, %rd2, %rd86;
	ld.global.u32 	%r225, [%rd87];
	mad.lo.s32 	%r226, %r216, %r225, %r223;
	add.s32 	%r227, %r325, 5;
	mul.wide.u32 	%rd88, %r227, 4;
	add.s64 	%rd89, %rd2, %rd88;
	ld.global.u32 	%r228, [%rd89];
	ld.shared.v4.u32 	{%r229, %r230, %r231, %r232}, [%r326+16];
	mad.lo.s32 	%r233, %r229, %r228, %r226;
	add.s32 	%r234, %r325, 6;
	mul.wide.u32 	%rd90, %r234, 4;
	add.s64 	%rd91, %rd2, %rd90;
	ld.global.u32 	%r235, [%rd91];
	mad.lo.s32 	%r236, %r230, %r235, %r233;
	add.s32 	%r237, %r325, 7;
	mul.wide.u32 	%rd92, %r237, 4;
	add.s64 	%rd93, %rd2, %rd92;
	ld.global.u32 	%r238, [%rd93];
	mad.lo.s32 	%r239, %r231, %r238, %r236;
	mul.wide.u32 	%rd94, %r208, 4;
	add.s64 	%rd95, %rd2, %rd94;
	ld.global.u32 	%r240, [%rd95];
	mad.lo.s32 	%r342, %r232, %r240, %r239;
	add.s32 	%r327, %r327, 16;
	add.s32 	%r326, %r326, 64;
	add.s32 	%r325, %r325, 16;
	setp.ne.s32 	%p14, %r327, 0;
	@%p14 bra 	$L__BB2_16;
$L__BB2_17:
	setp.eq.s32 	%p15, %r76, 0;
	@%p15 bra 	$L__BB2_26;
	and.b32  	%r91, %r115, 7;
	setp.lt.u32 	%p16, %r76, 8;
	@%p16 bra 	$L__BB2_20;
	add.s32 	%r242, %r333, %r75;
	mul.wide.u32 	%rd96, %r242, 4;
	add.s64 	%rd97, %rd2, %rd96;
	ld.global.u32 	%r243, [%rd97];
	shl.b32 	%r244, %r333, 2;
	mov.u32 	%r245, columnB;
	add.s32 	%r246, %r245, %r244;
	ld.shared.u32 	%r247, [%r246];
	mad.lo.s32 	%r248, %r247, %r243, %r342;
	add.s32 	%r249, %r242, 1;
	mul.wide.u32 	%rd98, %r249, 4;
	add.s64 	%rd99, %rd2, %rd98;
	ld.global.u32 	%r250, [%rd99];
	ld.shared.u32 	%r251, [%r246+4];
	mad.lo.s32 	%r252, %r251, %r250, %r248;
	add.s32 	%r253, %r242, 2;
	mul.wide.u32 	%rd100, %r253, 4;
	add.s64 	%rd101, %rd2, %rd100;
	ld.global.u32 	%r254, [%rd101];
	ld.shared.u32 	%r255, [%r246+8];
	mad.lo.s32 	%r256, %r255, %r254, %r252;
	add.s32 	%r257, %r242, 3;
	mul.wide.u32 	%rd102, %r257, 4;
	add.s64 	%rd103, %rd2, %rd102;
	ld.global.u32 	%r258, [%rd103];
	ld.shared.u32 	%r259, [%r246+12];
	mad.lo.s32 	%r260, %r259, %r258, %r256;
	add.s32 	%r261, %r242, 4;
	mul.wide.u32 	%rd104, %r261, 4;
	add.s64 	%rd105, %rd2, %rd104;
	ld.global.u32 	%r262, [%rd105];
	ld.shared.u32 	%r263, [%r246+16];
	mad.lo.s32 	%r264, %r263, %r262, %r260;
	add.s32 	%r265, %r242, 5;
	mul.wide.u32 	%rd106, %r265, 4;
	add.s64 	%rd107, %rd2, %rd106;
	ld.global.u32 	%r266, [%rd107];
	ld.shared.u32 	%r267, [%r246+20];
	mad.lo.s32 	%r268, %r267, %r266, %r264;
	add.s32 	%r269, %r242, 6;
	mul.wide.u32 	%rd108, %r269, 4;
	add.s64 	%rd109, %rd2, %rd108;
	ld.global.u32 	%r270, [%rd109];
	ld.shared.u32 	%r271, [%r246+24];
	mad.lo.s32 	%r272, %r271, %r270, %r268;
	add.s32 	%r273, %r242, 7;
	mul.wide.u32 	%rd110, %r273, 4;
	add.s64 	%rd111, %rd2, %rd110;
	ld.global.u32 	%r274, [%rd111];
	ld.shared.u32 	%r275, [%r246+28];
	mad.lo.s32 	%r342, %r275, %r274, %r272;
	add.s32 	%r333, %r333, 8;
$L__BB2_20:
	setp.eq.s32 	%p17, %r91, 0;
	@%p17 bra 	$L__BB2_26;
	and.b32  	%r97, %r115, 3;
	setp.lt.u32 	%p18, %r91, 4;
	@%p18 bra 	$L__BB2_23;
	add.s32 	%r277, %r333, %r75;
	mul.wide.u32 	%rd112, %r277, 4;
	add.s64 	%rd113, %rd2, %rd112;
	ld.global.u32 	%r278, [%rd113];
	shl.b32 	%r279, %r333, 2;
	mov.u32 	%r280, columnB;
	add.s32 	%r281, %r280, %r279;
	ld.shared.u32 	%r282, [%r281];
	mad.lo.s32 	%r283, %r282, %r278, %r342;
	add.s32 	%r284, %r277, 1;
	mul.wide.u32 	%rd114, %r284, 4;
	add.s64 	%rd115, %rd2, %rd114;
	ld.global.u32 	%r285, [%rd115];
	ld.shared.u32 	%r286, [%r281+4];
	mad.lo.s32 	%r287, %r286, %r285, %r283;
	add.s32 	%r288, %r277, 2;
	mul.wide.u32 	%rd116, %r288, 4;
	add.s64 	%rd117, %rd2, %rd116;
	ld.global.u32 	%r289, [%rd117];
	ld.shared.u32 	%r290, [%r281+8];
	mad.lo.s32 	%r291, %r290, %r289, %r287;
	add.s32 	%r292, %r277, 3;
	mul.wide.u32 	%rd118, %r292, 4;
	add.s64 	%rd119, %rd2, %rd118;
	ld.global.u32 	%r293, [%rd119];
	ld.shared.u32 	%r294, [%r281+12];
	mad.lo.s32 	%r342, %r294, %r293, %r291;
	add.s32 	%r333, %r333, 4;
$L__BB2_23:
	setp.eq.s32 	%p19, %r97, 0;
	@%p19 bra 	$L__BB2_26;
	shl.b32 	%r295, %r333, 2;
	mov.u32 	%r296, columnB;
	add.s32 	%r340, %r296, %r295;
	add.s32 	%r339, %r333, %r75;
	neg.s32 	%r338, %r97;
$L__BB2_25:
	.pragma "nounroll";
	mul.wide.u32 	%rd120, %r339, 4;
	add.s64 	%rd121, %rd2, %rd120;
	ld.global.u32 	%r297, [%rd121];
	ld.shared.u32 	%r298, [%r340];
	mad.lo.s32 	%r342, %r298, %r297, %r342;
	add.s32 	%r340, %r340, 4;
	add.s32 	%r339, %r339, 1;
	add.s32 	%r338, %r338, 1;
	setp.ne.s32 	%p20, %r338, 0;
	@%p20 bra 	$L__BB2_25;
$L__BB2_26:
	ld.param.u64 	%rd126, [_Z13computeMatMulPiS_S_i_param_2];
	cvta.to.global.u64 	%rd122, %rd126;
	mov.u32 	%r299, %ctaid.x;
	mad.lo.s32 	%r300, %r115, %r1, %r299;
	mul.wide.u32 	%rd123, %r300, 4;
	add.s64 	%rd124, %rd122, %rd123;
	st.global.u32 	[%rd124], %r342;
	ret;

}
	// .globl	_Z9MatMulOptPyS_S_iii
.visible .entry _Z9MatMulOptPyS_S_iii(
	.param .u64 .ptr .align 1 _Z9MatMulOptPyS_S_iii_param_0,
	.param .u64 .ptr .align 1 _Z9MatMulOptPyS_S_iii_param_1,
	.param .u64 .ptr .align 1 _Z9MatMulOptPyS_S_iii_param_2,
	.param .u32 _Z9MatMulOptPyS_S_iii_param_3,
	.param .u32 _Z9MatMulOptPyS_S_iii_param_4,
	.param .u32 _Z9MatMulOptPyS_S_iii_param_5
)
{
	.reg .pred 	%p<13>;
	.reg .b32 	%r<54>;
	.reg .b64 	%rd<126>;
	// demoted variable
	.shared .align 8 .b8 _ZZ9MatMulOptPyS_S_iiiE4subA[8192];
	// demoted variable
	.shared .align 8 .b8 _ZZ9MatMulOptPyS_S_iiiE4subB[8192];
	ld.param.u64 	%rd11, [_Z9MatMulOptPyS_S_iii_param_0];
	ld.param.u64 	%rd12, [_Z9MatMulOptPyS_S_iii_param_1];
	ld.param.u64 	%rd14, [_Z9MatMulOptPyS_S_iii_param_2];
	ld.param.u32 	%r25, [_Z9MatMulOptPyS_S_iii_param_3];
	ld.param.u32 	%r26, [_Z9MatMulOptPyS_S_iii_param_4];
	ld.param.u32 	%r27, [_Z9MatMulOptPyS_S_iii_param_5];
	cvta.to.global.u64 	%rd1, %rd14;
	mov.u32 	%r1, %ctaid.y;
	shl.b32 	%r28, %r1, 5;
	mov.u32 	%r2, %tid.y;
	add.s32 	%r3, %r28, %r2;
	mov.u32 	%r4, %ctaid.x;
	shl.b32 	%r5, %r4, 5;
	mov.u32 	%r6, %tid.x;
	add.s32 	%r7, %r5, %r6;
	setp.lt.s32 	%p1, %r26, 1;
	mov.b64 	%rd125, 0;
	@%p1 bra 	$L__BB3_7;
	add.s32 	%r29, %r26, 31;
	shr.u32 	%r30, %r29, 5;
	shl.b32 	%r31, %r2, 8;
	mov.u32 	%r32, _ZZ9MatMulOptPyS_S_iiiE4subA;
	add.s32 	%r8, %r32, %r31;
	mov.u32 	%r33, _ZZ9MatMulOptPyS_S_iiiE4subB;
	shl.b32 	%r34, %r6, 3;
	add.s32 	%r10, %r33, %r34;
	add.s32 	%r9, %r10, %r31;
	neg.s32 	%r53, %r30;
	mad.lo.s32 	%r35, %r2, %r27, %r6;
	add.s32 	%r52, %r35, %r5;
	shl.b32 	%r13, %r27, 5;
	mad.lo.s32 	%r50, %r26, %r3, %r6;
	cvta.to.global.u64 	%rd2, %rd11;
	cvta.to.global.u64 	%rd3, %rd12;
	mov.b64 	%rd125, 0;
	mov.u32 	%r49, %r6;
	mov.u32 	%r51, %r2;
$L__BB3_2:
	setp.ge.s32 	%p2, %r3, %r25;
	setp.ge.u32 	%p3, %r49, %r26;
	mov.b64 	%rd123, 0;
	or.pred  	%p4, %p3, %p2;
	@%p4 bra 	$L__BB3_4;
	mul.wide.u32 	%rd17, %r50, 8;
	add.s64 	%rd18, %rd2, %rd17;
	ld.global.u64 	%rd123, [%rd18];
$L__BB3_4:
	setp.ge.s32 	%p5, %r7, %r27;
	shl.b32 	%r37, %r6, 3;
	add.s32 	%r38, %r8, %r37;
	st.shared.u64 	[%r38], %rd123;
	setp.ge.u32 	%p6, %r51, %r26;
	mov.b64 	%rd124, 0;
	or.pred  	%p7, %p5, %p6;
	@%p7 bra 	$L__BB3_6;
	mul.wide.u32 	%rd20, %r52, 8;
	add.s64 	%rd21, %rd3, %rd20;
	ld.global.u64 	%rd124, [%rd21];
$L__BB3_6:
	st.shared.u64 	[%r9], %rd124;
	bar.sync 	0;
	ld.shared.u64 	%rd22, [%r8];
	ld.shared.u64 	%rd23, [%r10];
	mad.lo.s64 	%rd24, %rd23, %rd22, %rd125;
	ld.shared.u64 	%rd25, [%r8+8];
	ld.shared.u64 	%rd26, [%r10+256];
	mad.lo.s64 	%rd27, %rd26, %rd25, %rd24;
	ld.shared.u64 	%rd28, [%r8+16];
	ld.shared.u64 	%rd29, [%r10+512];
	mad.lo.s64 	%rd30, %rd29, %rd28, %rd27;
	ld.shared.u64 	%rd31, [%r8+24];
	ld.shared.u64 	%rd32, [%r10+768];
	mad.lo.s64 	%rd33, %rd32, %rd31, %rd30;
	ld.shared.u64 	%rd34, [%r8+32];
	ld.shared.u64 	%rd35, [%r10+1024];
	mad.lo.s64 	%rd36, %rd35, %rd34, %rd33;
	ld.shared.u64 	%rd37, [%r8+40];
	ld.shared.u64 	%rd38, [%r10+1280];
	mad.lo.s64 	%rd39, %rd38, %rd37, %rd36;
	ld.shared.u64 	%rd40, [%r8+48];
	ld.shared.u64 	%rd41, [%r10+1536];
	mad.lo.s64 	%rd42, %rd41, %rd40, %rd39;
	ld.shared.u64 	%rd43, [%r8+56];
	ld.shared.u64 	%rd44, [%r10+1792];
	mad.lo.s64 	%rd45, %rd44, %rd43, %rd42;
	ld.shared.u64 	%rd46, [%r8+64];
	ld.shared.u64 	%rd47, [%r10+2048];
	mad.lo.s64 	%rd48, %rd47, %rd46, %rd45;
	ld.shared.u64 	%rd49, [%r8+72];
	ld.shared.u64 	%rd50, [%r10+2304];
	mad.lo.s64 	%rd51, %rd50, %rd49, %rd48;
	ld.shared.u64 	%rd52, [%r8+80];
	ld.shared.u64 	%rd53, [%r10+2560];
	mad.lo.s64 	%rd54, %rd53, %rd52, %rd51;
	ld.shared.u64 	%rd55, [%r8+88];
	ld.shared.u64 	%rd56, [%r10+2816];
	mad.lo.s64 	%rd57, %rd56, %rd55, %rd54;
	ld.shared.u64 	%rd58, [%r8+96];
	ld.shared.u64 	%rd59, [%r10+3072];
	mad.lo.s64 	%rd60, %rd59, %rd58, %rd57;
	ld.shared.u64 	%rd61, [%r8+104];
	ld.shared.u64 	%rd62, [%r10+3328];
	mad.lo.s64 	%rd63, %rd62, %rd61, %rd60;
	ld.shared.u64 	%rd64, [%r8+112];
	ld.shared.u64 	%rd65, [%r10+3584];
	mad.lo.s64 	%rd66, %rd65, %rd64, %rd63;
	ld.shared.u64 	%rd67, [%r8+120];
	ld.shared.u64 	%rd68, [%r10+3840];
	mad.lo.s64 	%rd69, %rd68, %rd67, %rd66;
	ld.shared.u64 	%rd70, [%r8+128];
	ld.shared.u64 	%rd71, [%r10+4096];
	mad.lo.s64 	%rd72, %rd71, %rd70, %rd69;
	ld.shared.u64 	%rd73, [%r8+136];
	ld.shared.u64 	%rd74, [%r10+4352];
	mad.lo.s64 	%rd75, %rd74, %rd73, %rd72;
	ld.shared.u64 	%rd76, [%r8+144];
	ld.shared.u64 	%rd77, [%r10+4608];
	mad.lo.s64 	%rd78, %rd77, %rd76, %rd75;
	ld.shared.u64 	%rd79, [%r8+152];
	ld.shared.u64 	%rd80, [%r10+4864];
	mad.lo.s64 	%rd81, %rd80, %rd79, %rd78;
	ld.shared.u64 	%rd82, [%r8+160];
	ld.shared.u64 	%rd83, [%r10+5120];
	mad.lo.s64 	%rd84, %rd83, %rd82, %rd81;
	ld.shared.u64 	%rd85, [%r8+168];
	ld.shared.u64 	%rd86, [%r10+5376];
	mad.lo.s64 	%rd87, %rd86, %rd85, %rd84;
	ld.shared.u64 	%rd88, [%r8+176];
	ld.shared.u64 	%rd89, [%r10+5632];
	mad.lo.s64 	%rd90, %rd89, %rd88, %rd87;
	ld.shared.u64 	%rd91, [%r8+184];
	ld.shared.u64 	%rd92, [%r10+5888];
	mad.lo.s64 	%rd93, %rd92, %rd91, %rd90;
	ld.shared.u64 	%rd94, [%r8+192];
	ld.shared.u64 	%rd95, [%r10+6144];
	mad.lo.s64 	%rd96, %rd95, %rd94, %rd93;
	ld.shared.u64 	%rd97, [%r8+200];
	ld.shared.u64 	%rd98, [%r10+6400];
	mad.lo.s64 	%rd99, %rd98, %rd97, %rd96;
	ld.shared.u64 	%rd100, [%r8+208];
	ld.shared.u64 	%rd101, [%r10+6656];
	mad.lo.s64 	%rd102, %rd101, %rd100, %rd99;
	ld.shared.u64 	%rd103, [%r8+216];
	ld.shared.u64 	%rd104, [%r10+6912];
	mad.lo.s64 	%rd105, %rd104, %rd103, %rd102;
	ld.shared.u64 	%rd106, [%r8+224];
	ld.shared.u64 	%rd107, [%r10+7168];
	mad.lo.s64 	%rd108, %rd107, %rd106, %rd105;
	ld.shared.u64 	%rd109, [%r8+232];
	ld.shared.u64 	%rd110, [%r10+7424];
	mad.lo.s64 	%rd111, %rd110, %rd109, %rd108;
	ld.shared.u64 	%rd112, [%r8+240];
	ld.shared.u64 	%rd113, [%r10+7680];
	mad.lo.s64 	%rd114, %rd113, %rd112, %rd111;
	ld.shared.u64 	%rd115, [%r8+248];
	ld.shared.u64 	%rd116, [%r10+7936];
	mad.lo.s64 	%rd125, %rd116, %rd115, %rd114;
	bar.sync 	0;
	add.s32 	%r53, %r53, 1;
	setp.ne.s32 	%p8, %r53, 0;
	add.s32 	%r52, %r52, %r13;
	add.s32 	%r51, %r51, 32;
	add.s32 	%r50, %r50, 32;
	add.s32 	%r49, %r49, 32;
	@%p8 bra 	$L__BB3_2;
$L__BB3_7:
	setp.ge.s32 	%p9, %r3, %r25;
	setp.ge.s32 	%p10, %r7, %r27;
	or.pred  	%p11, %p9, %p10;
	@%p11 bra 	$L__BB3_11;
	setp.ne.s32 	%p12, %r25, %r27;
	@%p12 bra 	$L__BB3_10;
	mov.u32 	%r44, %ntid.y;
	mad.lo.s32 	%r45, %r1, %r44, %r2;
	mov.u32 	%r46, %ntid.x;
	mad.lo.s32 	%r47, %r4, %r46, %r6;
	mad.lo.s32 	%r48, %r25, %r45, %r47;
	mul.wide.u32 	%rd120, %r48, 8;
	add.s64 	%rd121, %rd1, %rd120;
	st.global.u64 	[%rd121], %rd125;
	bra.uni 	$L__BB3_11;
$L__BB3_10:
	and.b64  	%rd117, %rd125, 4294967295;
	mov.u32 	%r39, %ntid.y;
	mad.lo.s32 	%r40, %r1, %r39, %r2;
	mov.u32 	%r41, %ntid.x;
	mad.lo.s32 	%r42, %r4, %r41, %r6;
	mad.lo.s32 	%r43, %r27, %r40, %r42;
	mul.wide.u32 	%rd118, %r43, 8;
	add.s64 	%rd119, %rd1, %rd118;
	st.global.u64 	[%rd119], %rd117;
$L__BB3_11:
	ret;

}
	// .globl	_Z11copy_kernelPyPKyi
.visible .entry _Z11copy_kernelPyPKyi(
	.param .u64 .ptr .align 1 _Z11copy_kernelPyPKyi_param_0,
	.param .u64 .ptr .align 1 _Z11copy_kernelPyPKyi_param_1,
	.param .u32 _Z11copy_kernelPyPKyi_param_2
)
{
	.reg .pred 	%p<2>;
	.reg .b32 	%r<6>;
	.reg .b64 	%rd<9>;

	ld.param.u64 	%rd1, [_Z11copy_kernelPyPKyi_param_0];
	ld.param.u64 	%rd2, [_Z11copy_kernelPyPKyi_param_1];
	ld.param.u32 	%r2, [_Z11copy_kernelPyPKyi_param_2];
	mov.u32 	%r3, %ctaid.x;
	mov.u32 	%r4, %ntid.x;
	mov.u32 	%r5, %tid.x;
	mad.lo.s32 	%r1, %r3, %r4, %r5;
	setp.ge.s32 	%p1, %r1, %r2;
	@%p1 bra 	$L__BB4_2;
	cvta.to.global.u64 	%rd3, %rd2;
	cvta.to.global.u64 	%rd4, %rd1;
	mul.wide.s32 	%rd5, %r1, 8;
	add.s64 	%rd6, %rd3, %rd5;
	ld.global.u64 	%rd7, [%rd6];
	add.s64 	%rd8, %rd4, %rd5;
	st.global.u64 	[%rd8], %rd7;
$L__BB4_2:
	ret;

}


// ===== COMPILED SASS (sm_100) =====

	.target	sm_100

	.elftype	@"ET_EXEC"


//--------------------- .note.nv.tkinfo           --------------------------
	.section	.note.nv.tkinfo,"",@"SHT_NOTE"
	.sectionflags	@"SHF_NOTE_NV_TKINFO"
	.tkinfo
        /*0018*/ 	.word	0x00000002
        /*0030*/ 	.string	""
        /*0030*/ 	.string	"ptxas"
        /*0030*/ 	.string	"Cuda compilation tools, release 13.0, V13.0.88"
        /*0030*/ 	.string	"Build cuda_13.0.r13.0/compiler.36424714_0"
        /*0030*/ 	.string	"-arch sm_100 -m 64 "



//--------------------- .note.nv.cuinfo           --------------------------
	.section	.note.nv.cuinfo,"",@"SHT_NOTE"
	.sectionflags	@"SHF_NOTE_NV_CUINFO"
        /*0018*/ 	.short	0x0002
        /*001a*/ 	.short	0x0064
        /*001c*/ 	.short	0x0082
	.zero		2


//--------------------- .nv.info                  --------------------------
	.section	.nv.info,"",@"SHT_CUDA_INFO"
	.align	4


	//----- nvinfo : EIATTR_REGCOUNT
	.align		4
        /*0000*/ 	.byte	0x04, 0x2f
        /*0002*/ 	.short	(.L_1 - .L_0)
	.align		4
.L_0:
        /*0004*/ 	.word	index@(_Z20monteCarloSimulationPyyS_S_)
        /*0008*/ 	.word	0x0000000c


	//----- nvinfo : EIATTR_FRAME_SIZE
	.align		4
.L_1:
        /*000c*/ 	.byte	0x04, 0x11
        /*000e*/ 	.short	(.L_3 - .L_2)
	.align		4
.L_2:
        /*0010*/ 	.word	index@($__internal_0_$__cuda_sm20_sqrt_rn_f32_slowpath)
        /*0014*/ 	.word	0x00000000


	//----- nvinfo : EIATTR_FRAME_SIZE
	.align		4
.L_3:
        /*0018*/ 	.byte	0x04, 0x11
        /*001a*/ 	.short	(.L_5 - .L_4)
	.align		4
.L_4:
        /*001c*/ 	.word	index@(_Z20monteCarloSimulationPyyS_S_)
        /*0020*/ 	.word	0x00000000


	//----- nvinfo : EIATTR_REGCOUNT
	.align		4
.L_5:
        /*0024*/ 	.byte	0x04, 0x2f
        /*0026*/ 	.short	(.L_7 - .L_6)
	.align		4
.L_6:
        /*0028*/ 	.word	index@(_Z10computeLFGPyS_iii)
        /*002c*/ 	.word	0x00000018


	//----- nvinfo : EIATTR_FRAME_SIZE
	.align		4
.L_7:
        /*0030*/ 	.byte	0x04, 0x11
        /*0032*/ 	.short	(.L_9 - .L_8)
	.align		4
.L_8:
        /*0034*/ 	.word	index@(_Z10computeLFGPyS_iii)
        /*0038*/ 	.word	0x00000000


	//----- nvinfo : EIATTR_REGCOUNT
	.align		4
.L_9:
        /*003c*/ 	.byte	0x04, 0x2f
        /*003e*/ 	.short	(.L_11 - .L_10)
	.align		4
.L_10:
        /*0040*/ 	.word	index@(_Z13computeMatMulPiS_S_i)
        /*0044*/ 	.word	0x00000020


	//----- nvinfo : EIATTR_FRAME_SIZE
	.align		4
.L_11:
        /*0048*/ 	.byte	0x04, 0x11
        /*004a*/ 	.short	(.L_13 - .L_12)
	.align		4
.L_12:
        /*004c*/ 	.word	index@(_Z13computeMatMulPiS_S_i)
        /*0050*/ 	.word	0x00000000


	//----- nvinfo : EIATTR_REGCOUNT
	.align		4
.L_13:
        /*0054*/ 	.byte	0x04, 0x2f
        /*0056*/ 	.short	(.L_15 - .L_14)
	.align		4
.L_14:
        /*0058*/ 	.word	index@(_Z9MatMulOptPyS_S_iii)
        /*005c*/ 	.word	0x00000020


	//----- nvinfo : EIATTR_FRAME_SIZE
	.align		4
.L_15:
        /*0060*/ 	.byte	0x04, 0x11
        /*0062*/ 	.short	(.L_17 - .L_16)
	.align		4
.L_16:
        /*0064*/ 	.word	index@(_Z9MatMulOptPyS_S_iii)
        /*0068*/ 	.word	0x00000000


	//----- nvinfo : EIATTR_REGCOUNT
	.align		4
.L_17:
        /*006c*/ 	.byte	0x04, 0x2f
        /*006e*/ 	.short	(.L_19 - .L_18)
	.align		4
.L_18:
        /*0070*/ 	.word	index@(_Z11copy_kernelPyPKyi)
        /*0074*/ 	.word	0x0000000a


	//----- nvinfo : EIATTR_FRAME_SIZE
	.align		4
.L_19:
        /*0078*/ 	.byte	0x04, 0x11
        /*007a*/ 	.short	(.L_21 - .L_20)
	.align		4
.L_20:
        /*007c*/ 	.word	index@(_Z11copy_kernelPyPKyi)
        /*0080*/ 	.word	0x00000000


	//----- nvinfo : EIATTR_MIN_STACK_SIZE
	.align		4
.L_21:
        /*0084*/ 	.byte	0x04, 0x12
        /*0086*/ 	.short	(.L_23 - .L_22)
	.align		4
.L_22:
        /*0088*/ 	.word	index@(_Z11copy_kernelPyPKyi)
        /*008c*/ 	.word	0x00000000


	//----- nvinfo : EIATTR_MIN_STACK_SIZE
	.align		4
.L_23:
        /*0090*/ 	.byte	0x04, 0x12
        /*0092*/ 	.short	(.L_25 - .L_24)
	.align		4
.L_24:
        /*0094*/ 	.word	index@(_Z9MatMulOptPyS_S_iii)
        /*0098*/ 	.word	0x00000000


	//----- nvinfo : EIATTR_MIN_STACK_SIZE
	.align		4
.L_25:
        /*009c*/ 	.byte	0x04, 0x12
        /*009e*/ 	.short	(.L_27 - .L_26)
	.align		4
.L_26:
        /*00a0*/ 	.word	index@(_Z13computeMatMulPiS_S_i)
        /*00a4*/ 	.word	0x00000000


	//----- nvinfo : EIATTR_MIN_STACK_SIZE
	.align		4
.L_27:
        /*00a8*/ 	.byte	0x04, 0x12
        /*00aa*/ 	.short	(.L_29 - .L_28)
	.align		4
.L_28:
        /*00ac*/ 	.word	index@(_Z10computeLFGPyS_iii)
        /*00b0*/ 	.word	0x00000000


	//----- nvinfo : EIATTR_MIN_STACK_SIZE
	.align		4
.L_29:
        /*00b4*/ 	.byte	0x04, 0x12
        /*00b6*/ 	.short	(.L_31 - .L_30)
	.align		4
.L_30:
        /*00b8*/ 	.word	index@(_Z20monteCarloSimulationPyyS_S_)
        /*00bc*/ 	.word	0x00000000
.L_31:


//--------------------- .nv.compat                --------------------------
	.section	.nv.compat,"",@"SHT_CUDA_COMPAT_INFO"
	.align	4
        /*0000*/ 	.byte	0x02, 0x09, 0x00, 0x00, 0x02, 0x02, 0x01, 0x00, 0x02, 0x05, 0x05, 0x00, 0x03, 0x07, 0x01, 0x01
        /*0010*/ 	.byte	0x02, 0x03, 0x00, 0x00, 0x02, 0x06, 0x01, 0x00, 0x04, 0x0b, 0x08, 0x00, 0x01, 0x00, 0x00, 0x00
        /*0020*/ 	.byte	0x00, 0x00, 0x00, 0x00


//--------------------- .nv.info._Z11copy_kernelPyPKyi --------------------------
	.section	.nv.info._Z11copy_kernelPyPKyi,"",@"SHT_CUDA_INFO"
	.sectionflags	@""
	.align	4


	//----- nvinfo : EIATTR_CUDA_API_VERSION
	.align		4
        /*0000*/ 	.byte	0x04, 0x37
        /*0002*/ 	.short	(.L_33 - .L_32)
.L_32:
        /*0004*/ 	.word	0x00000082


	//----- nvinfo : EIATTR_KPARAM_INFO
	.align		4
.L_33:
        /*0008*/ 	.byte	0x04, 0x17
        /*000a*/ 	.short	(.L_35 - .L_34)
.L_34:
        /*000c*/ 	.word	0x00000000
        /*0010*/ 	.short	0x0002
        /*0012*/ 	.short	0x0010
        /*0014*/ 	.byte	0x00, 0xf0, 0x11, 0x00


	//----- nvinfo : EIATTR_KPARAM_INFO
	.align		4
.L_35:
        /*0018*/ 	.byte	0x04, 0x17
        /*001a*/ 	.short	(.L_37 - .L_36)
.L_36:
        /*001c*/ 	.word	0x00000000
        /*0020*/ 	.short	0x0001
        /*0022*/ 	.short	0x0008
        /*0024*/ 	.byte	0x00, 0xf5, 0x21, 0x00


	//----- nvinfo : EIATTR_KPARAM_INFO
	.align		4
.L_37:
        /*0028*/ 	.byte	0x04, 0x17
        /*002a*/ 	.short	(.L_39 - .L_38)
.L_38:
        /*002c*/ 	.word	0x00000000
        /*0030*/ 	.short	0x0000
        /*0032*/ 	.short	0x0000
        /*0034*/ 	.byte	0x00, 0xf5, 0x21, 0x00


	//----- nvinfo : EIATTR_SPARSE_MMA_MASK
	.align		4
.L_39:
        /*0038*/ 	.byte	0x03, 0x50
        /*003a*/ 	.short	0x0000


	//----- nvinfo : EIATTR_MAXREG_COUNT
	.align		4
        /*003c*/ 	.byte	0x03, 0x1b
        /*003e*/ 	.short	0x00ff


	//----- nvinfo : EIATTR_MERCURY_ISA_VERSION
	.align		4
        /*0040*/ 	.byte	0x03, 0x5f
        /*0042*/ 	.short	0x0101


	//----- nvinfo : EIATTR_VRC_CTA_INIT_COUNT
	.align		4
        /*0044*/ 	.byte	0x02, 0x4a
	.zero		1
	.zero		1


	//----- nvinfo : EIATTR_EXIT_INSTR_OFFSETS
	.align		4
        /*0048*/ 	.byte	0x04, 0x1c
        /*004a*/ 	.short	(.L_41 - .L_40)


	//   ....[0]....
.L_40:
        /*004c*/ 	.word	0x00000070


	//   ....[1]....
        /*0050*/ 	.word	0x000000f0


	//----- nvinfo : EIATTR_CBANK_PARAM_SIZE
	.align		4
.L_41:
        /*0054*/ 	.byte	0x03, 0x19
        /*0056*/ 	.short	0x0014


	//----- nvinfo : EIATTR_PARAM_CBANK
	.align		4
        /*0058*/ 	.byte	0x04, 0x0a
        /*005a*/ 	.short	(.L_43 - .L_42)
	.align		4
.L_42:
        /*005c*/ 	.word	index@(.nv.constant0._Z11copy_kernelPyPKyi)
        /*0060*/ 	.short	0x0380
        /*0062*/ 	.short	0x0014


	//----- nvinfo : EIATTR_SW_WAR
	.align		4
.L_43:
        /*0064*/ 	.byte	0x04, 0x36
        /*0066*/ 	.short	(.L_45 - .L_44)
.L_44:
        /*0068*/ 	.word	0x00000008
.L_45:


//--------------------- .nv.info._Z9MatMulOptPyS_S_iii --------------------------
	.section	.nv.info._Z9MatMulOptPyS_S_iii,"",@"SHT_CUDA_INFO"
	.sectionflags	@""
	.align	4


	//----- nvinfo : EIATTR_CUDA_API_VERSION
	.align		4
        /*0000*/ 	.byte	0x04, 0x37
        /*0002*/ 	.short	(.L_47 - .L_46)
.L_46:
        /*0004*/ 	.word	0x00000082


	//----- nvinfo : EIATTR_KPARAM_INFO
	.align		4
.L_47:
        /*0008*/ 	.byte	0x04, 0x17
        /*000a*/ 	.short	(.L_49 - .L_48)
.L_48:
        /*000c*/ 	.word	0x00000000
        /*0010*/ 	.short	0x0005
        /*0012*/ 	.short	0x0020
        /*0014*/ 	.byte	0x00, 0xf0, 0x11, 0x00


	//----- nvinfo : EIATTR_KPARAM_INFO
	.align		4
.L_49:
        /*0018*/ 	.byte	0x04, 0x17
        /*001a*/ 	.short	(.L_51 - .L_50)
.L_50:
        /*001c*/ 	.word	0x00000000
        /*0020*/ 	.short	0x0004
        /*0022*/ 	.short	0x001c
        /*0024*/ 	.byte	0x00, 0xf0, 0x11, 0x00


	//----- nvinfo : EIATTR_KPARAM_INFO
	.align		4
.L_51:
        /*0028*/ 	.byte	0x04, 0x17
        /*002a*/ 	.short	(.L_53 - .L_52)
.L_52:
        /*002c*/ 	.word	0x00000000
        /*0030*/ 	.short	0x0003
        /*0032*/ 	.short	0x0018
        /*0034*/ 	.byte	0x00, 0xf0, 0x11, 0x00


	//----- nvinfo : EIATTR_KPARAM_INFO
	.align		4
.L_53:
        /*0038*/ 	.byte	0x04, 0x17
        /*003a*/ 	.short	(.L_55 - .L_54)
.L_54:
        /*003c*/ 	.word	0x00000000
        /*0040*/ 	.short	0x0002
        /*0042*/ 	.short	0x0010
        /*0044*/ 	.byte	0x00, 0xf5, 0x21, 0x00


	//----- nvinfo : EIATTR_KPARAM_INFO
	.align		4
.L_55:
        /*0048*/ 	.byte	0x04, 0x17
        /*004a*/ 	.short	(.L_57 - .L_56)
.L_56:
        /*004c*/ 	.word	0x00000000
        /*0050*/ 	.short	0x0001
        /*0052*/ 	.short	0x0008
        /*0054*/ 	.byte	0x00, 0xf5, 0x21, 0x00


	//----- nvinfo : EIATTR_KPARAM_INFO
	.align		4
.L_57:
        /*0058*/ 	.byte	0x04, 0x17
        /*005a*/ 	.short	(.L_59 - .L_58)
.L_58:
        /*005c*/ 	.word	0x00000000
        /*0060*/ 	.short	0x0000
        /*0062*/ 	.short	0x0000
        /*0064*/ 	.byte	0x00, 0xf5, 0x21, 0x00


	//----- nvinfo : EIATTR_SPARSE_MMA_MASK
	.align		4
.L_59:
        /*0068*/ 	.byte	0x03, 0x50
        /*006a*/ 	.short	0x0000


	//----- nvinfo : EIATTR_MAXREG_COUNT
	.align		4
        /*006c*/ 	.byte	0x03, 0x1b
        /*006e*/ 	.short	0x00ff


	//----- nvinfo : EIATTR_NUM_BARRIERS
	.align		4
        /*0070*/ 	.byte	0x02, 0x4c
        /*0072*/ 	.byte	0x01
	.zero		1


	//----- nvinfo : EIATTR_MERCURY_ISA_VERSION
	.align		4
        /*0074*/ 	.byte	0x03, 0x5f
        /*0076*/ 	.short	0x0101


	//----- nvinfo : EIATTR_VRC_CTA_INIT_COUNT
	.align		4
        /*0078*/ 	.byte	0x02, 0x4a
	.zero		1
	.zero		1


	//----- nvinfo : EIATTR_EXIT_INSTR_OFFSETS
	.align		4
        /*007c*/ 	.byte	0x04, 0x1c
        /*007e*/ 	.short	(.L_61 - .L_60)


	//   ....[0]....
.L_60:
        /*0080*/ 	.word	0x00000f40


	//   ....[1]....
        /*0084*/ 	.word	0x00000ff0


	//   ....[2]....
        /*0088*/ 	.word	0x00001090


	//----- nvinfo : EIATTR_CBANK_PARAM_SIZE
	.align		4
.L_61:
        /*008c*/ 	.byte	0x03, 0x19
        /*008e*/ 	.short	0x0024


	//----- nvinfo : EIATTR_PARAM_CBANK
	.align		4
        /*0090*/ 	.byte	0x04, 0x0a
        /*0092*/ 	.short	(.L_63 - .L_62)
	.align		4
.L_62:
        /*0094*/ 	.word	index@(.nv.constant0._Z9MatMulOptPyS_S_iii)
        /*0098*/ 	.short	0x0380
        /*009a*/ 	.short	0x0024


	//----- nvinfo : EIATTR_SW_WAR
	.align		4
.L_63:
        /*009c*/ 	.byte	0x04, 0x36
        /*009e*/ 	.short	(.L_65 - .L_64)
.L_64:
        /*00a0*/ 	.word	0x00000008
.L_65:


//--------------------- .nv.info._Z13computeMatMulPiS_S_i --------------------------
	.section	.nv.info._Z13computeMatMulPiS_S_i,"",@"SHT_CUDA_INFO"
	.sectionflags	@""
	.align	4


	//----- nvinfo : EIATTR_CUDA_API_VERSION
	.align		4
        /*0000*/ 	.byte	0x04, 0x37
        /*0002*/ 	.short	(.L_67 - .L_66)
.L_66:
        /*0004*/ 	.word	0x00000082


	//----- nvinfo : EIATTR_KPARAM_INFO
	.align		4
.L_67:
        /*0008*/ 	.byte	0x04, 0x17
        /*000a*/ 	.short	(.L_69 - .L_68)
.L_68:
        /*000c*/ 	.word	0x00000000
        /*0010*/ 	.short	0x0003
        /*0012*/ 	.short	0x0018
        /*0014*/ 	.byte	0x00, 0xf0, 0x11, 0x00


	//----- nvinfo : EIATTR_KPARAM_INFO
	.align		4
.L_69:
        /*0018*/ 	.byte	0x04, 0x17
        /*001a*/ 	.short	(.L_71 - .L_70)
.L_70:
        /*001c*/ 	.word	0x00000000
        /*0020*/ 	.short	0x0002
        /*0022*/ 	.short	0x0010
        /*0024*/ 	.byte	0x00, 0xf5, 0x21, 0x00


	//----- nvinfo : EIATTR_KPARAM_INFO
	.align		4
.L_71:
        /*0028*/ 	.byte	0x04, 0x17
        /*002a*/ 	.short	(.L_73 - .L_72)
.L_72:
        /*002c*/ 	.word	0x00000000
        /*0030*/ 	.short	0x0001
        /*0032*/ 	.short	0x0008
        /*0034*/ 	.byte	0x00, 0xf5, 0x21, 0x00


	//----- nvinfo : EIATTR_KPARAM_INFO
	.align		4
.L_73:
        /*0038*/ 	.byte	0x04, 0x17
        /*003a*/ 	.short	(.L_75 - .L_74)
.L_74:
        /*003c*/ 	.word	0x00000000
        /*0040*/ 	.short	0x0000
        /*0042*/ 	.short	0x0000
        /*0044*/ 	.byte	0x00, 0xf5, 0x21, 0x00


	//----- nvinfo : EIATTR_SPARSE_MMA_MASK
	.align		4
.L_75:
        /*0048*/ 	.byte	0x03, 0x50
        /*004a*/ 	.short	0x0000


	//----- nvinfo : EIATTR_MAXREG_COUNT
	.align		4
        /*004c*/ 	.byte	0x03, 0x1b
        /*004e*/ 	.short	0x00ff


	//----- nvinfo : EIATTR_NUM_BARRIERS
	.align		4
        /*0050*/ 	.byte	0x02, 0x4c
        /*0052*/ 	.byte	0x01
	.zero		1


	//----- nvinfo : EIATTR_MERCURY_ISA_VERSION
	.align		4
        /*0054*/ 	.byte	0x03, 0x5f
        /*0056*/ 	.short	0x0101


	//----- nvinfo : EIATTR_VRC_CTA_INIT_COUNT
	.align		4
        /*0058*/ 	.byte	0x02, 0x4a
	.zero		1
	.zero		1


	//----- nvinfo : EIATTR_EXIT_INSTR_OFFSETS
	.align		4
        /*005c*/ 	.byte	0x04, 0x1c
        /*005e*/ 	.short	(.L_77 - .L_76)


	//   ....[0]....
.L_76:
        /*0060*/ 	.word	0x00001a10


	//----- nvinfo : EIATTR_CRS_STACK_SIZE
	.align		4
.L_77:
        /*0064*/ 	.byte	0x04, 0x1e
        /*0066*/ 	.short	(.L_79 - .L_78)
.L_78:
        /*0068*/ 	.word	0x00000000


	//----- nvinfo : EIATTR_CBANK_PARAM_SIZE
	.align		4
.L_79:
        /*006c*/ 	.byte	0x03, 0x19
        /*006e*/ 	.short	0x001c


	//----- nvinfo : EIATTR_PARAM_CBANK
	.align		4
        /*0070*/ 	.byte	0x04, 0x0a
        /*0072*/ 	.short	(.L_81 - .L_80)
	.align		4
.L_80:
        /*0074*/ 	.word	index@(.nv.constant0._Z13computeMatMulPiS_S_i)
        /*0078*/ 	.short	0x0380
        /*007a*/ 	.short	0x001c


	//----- nvinfo : EIATTR_SW_WAR
	.align		4
.L_81:
        /*007c*/ 	.byte	0x04, 0x36
        /*007e*/ 	.short	(.L_83 - .L_82)
.L_82:
        /*0080*/ 	.word	0x00000008
.L_83:


//--------------------- .nv.info._Z10computeLFGPyS_iii --------------------------
	.section	.nv.info._Z10computeLFGPyS_iii,"",@"SHT_CUDA_INFO"
	.sectionflags	@""
	.align	4


	//----- nvinfo : EIATTR_CUDA_API_VERSION
	.align		4
        /*0000*/ 	.byte	0x04, 0x37
        /*0002*/ 	.short	(.L_85 - .L_84)
.L_84:
        /*0004*/ 	.word	0x00000082


	//----- nvinfo : EIATTR_KPARAM_INFO
	.align		4
.L_85:
        /*0008*/ 	.byte	0x04, 0x17
        /*000a*/ 	.short	(.L_87 - .L_86)
.L_86:
        /*000c*/ 	.word	0x00000000
        /*0010*/ 	.short	0x0004
        /*0012*/ 	.short	0x0018
        /*0014*/ 	.byte	0x00, 0xf0, 0x11, 0x00


	//----- nvinfo : EIATTR_KPARAM_INFO
	.align		4
.L_87:
        /*0018*/ 	.byte	0x04, 0x17
        /*001a*/ 	.short	(.L_89 - .L_88)
.L_88:
        /*001c*/ 	.word	0x00000000
        /*0020*/ 	.short	0x0003
        /*0022*/ 	.short	0x0014
        /*0024*/ 	.byte	0x00, 0xf0, 0x11, 0x00


	//----- nvinfo : EIATTR_KPARAM_INFO
	.align		4
.L_89:
        /*0028*/ 	.byte	0x04, 0x17
        /*002a*/ 	.short	(.L_91 - .L_90)
.L_90:
        /*002c*/ 	.word	0x00000000
        /*0030*/ 	.short	0x0002
        /*0032*/ 	.short	0x0010
        /*0034*/ 	.byte	0x00, 0xf0, 0x11, 0x00


	//----- nvinfo : EIATTR_KPARAM_INFO
	.align		4
.L_91:
        /*0038*/ 	.byte	0x04, 0x17
        /*003a*/ 	.short	(.L_93 - .L_92)
.L_92:
        /*003c*/ 	.word	0x00000000
        /*0040*/ 	.short	0x0001
        /*0042*/ 	.short	0x0008
        /*0044*/ 	.byte	0x00, 0xf5, 0x21, 0x00


	//----- nvinfo : EIATTR_KPARAM_INFO
	.align		4
.L_93:
        /*0048*/ 	.byte	0x04, 0x17
        /*004a*/ 	.short	(.L_95 - .L_94)
.L_94:
        /*004c*/ 	.word	0x00000000
        /*0050*/ 	.short	0x0000
        /*0052*/ 	.short	0x0000
        /*0054*/ 	.byte	0x00, 0xf5, 0x21, 0x00


	//----- nvinfo : EIATTR_SPARSE_MMA_MASK
	.align		4
.L_95:
        /*0058*/ 	.byte	0x03, 0x50
        /*005a*/ 	.short	0x0000


	//----- nvinfo : EIATTR_MAXREG_COUNT
	.align		4
        /*005c*/ 	.byte	0x03, 0x1b
        /*005e*/ 	.short	0x00ff


	//----- nvinfo : EIATTR_MERCURY_ISA_VERSION
	.align		4
        /*0060*/ 	.byte	0x03, 0x5f
        /*0062*/ 	.short	0x0101


	//----- nvinfo : EIATTR_VRC_CTA_INIT_COUNT
	.align		4
        /*0064*/ 	.byte	0x02, 0x4a
	.zero		1
	.zero		1


	//----- nvinfo : EIATTR_EXIT_INSTR_OFFSETS
	.align		4
        /*0068*/ 	.byte	0x04, 0x1c
        /*006a*/ 	.short	(.L_97 - .L_96)


	//   ....[0]....
.L_96:
        /*006c*/ 	.word	0x00000060


	//   ....[1]....
        /*0070*/ 	.word	0x00000890


	//   ....[2]....
        /*0074*/ 	.word	0x00000d30


	//   ....[3]....
        /*0078*/ 	.word	0x00000f40


	//   ....[4]....
        /*007c*/ 	.word	0x000010b0


	//   ....[5]....
        /*0080*/ 	.word	0x00001180


	//----- nvinfo : EIATTR_CBANK_PARAM_SIZE
	.align		4
.L_97:
        /*0084*/ 	.byte	0x03, 0x19
        /*0086*/ 	.short	0x001c


	//----- nvinfo : EIATTR_PARAM_CBANK
	.align		4
        /*0088*/ 	.byte	0x04, 0x0a
        /*008a*/ 	.short	(.L_99 - .L_98)
	.align		4
.L_98:
        /*008c*/ 	.word	index@(.nv.constant0._Z10computeLFGPyS_iii)
        /*0090*/ 	.short	0x0380
        /*0092*/ 	.short	0x001c


	//----- nvinfo : EIATTR_SW_WAR
	.align		4
.L_99:
        /*0094*/ 	.byte	0x04, 0x36
        /*0096*/ 	.short	(.L_101 - .L_100)
.L_100:
        /*0098*/ 	.word	0x00000008
.L_101:


//--------------------- .nv.info._Z20monteCarloSimulationPyyS_S_ --------------------------
	.section	.nv.info._Z20monteCarloSimulationPyyS_S_,"",@"SHT_CUDA_INFO"
	.sectionflags	@""
	.align	4


	//----- nvinfo : EIATTR_CUDA_API_VERSION
	.align		4
        /*0000*/ 	.byte	0x04, 0x37
        /*0002*/ 	.short	(.L_103 - .L_102)
.L_102:
        /*0004*/ 	.word	0x00000082


	//----- nvinfo : EIATTR_KPARAM_INFO
	.align		4
.L_103:
        /*0008*/ 	.byte	0x04, 0x17
        /*000a*/ 	.short	(.L_105 - .L_104)
.L_104:
        /*000c*/ 	.word	0x00000000
        /*0010*/ 	.short	0x0003
        /*0012*/ 	.short	0x0018
        /*0014*/ 	.byte	0x00, 0xf5, 0x21, 0x00


	//----- nvinfo : EIATTR_KPARAM_INFO
	.align		4
.L_105:
        /*0018*/ 	.byte	0x04, 0x17
        /*001a*/ 	.short	(.L_107 - .L_106)
.L_106:
        /*001c*/ 	.word	0x00000000
        /*0020*/ 	.short	0x0002
        /*0022*/ 	.short	0x0010
        /*0024*/ 	.byte	0x00, 0xf5, 0x21, 0x00


	//----- nvinfo : EIATTR_KPARAM_INFO
	.align		4
.L_107:
        /*0028*/ 	.byte	0x04, 0x17
        /*002a*/ 	.short	(.L_109 - .L_108)
.L_108:
        /*002c*/ 	.word	0x00000000
        /*0030*/ 	.short	0x0001
        /*0032*/ 	.short	0x0008
        /*0034*/ 	.byte	0x00, 0xf0, 0x21, 0x00


	//----- nvinfo : EIATTR_KPARAM_INFO
	.align		4
.L_109:
        /*0038*/ 	.byte	0x04, 0x17
        /*003a*/ 	.short	(.L_111 - .L_110)
.L_110:
        /*003c*/ 	.word	0x00000000
        /*0040*/ 	.short	0x0000
        /*0042*/ 	.short	0x0000
        /*0044*/ 	.byte	0x00, 0xf5, 0x21, 0x00


	//----- nvinfo : EIATTR_SPARSE_MMA_MASK
	.align		4
.L_111:
        /*0048*/ 	.byte	0x03, 0x50
        /*004a*/ 	.short	0x0000


	//----- nvinfo : EIATTR_MAXREG_COUNT
	.align		4
        /*004c*/ 	.byte	0x03, 0x1b
        /*004e*/ 	.short	0x00ff


	//----- nvinfo : EIATTR_MERCURY_ISA_VERSION
	.align		4
        /*0050*/ 	.byte	0x03, 0x5f
        /*0052*/ 	.short	0x0101


	//----- nvinfo : EIATTR_INT_WARP_WIDE_INSTR_OFFSETS
	.align		4
        /*0054*/ 	.byte	0x04, 0x31
        /*0056*/ 	.short	(.L_113 - .L_112)


	//   ....[0]....
.L_112:
        /*0058*/ 	.word	0x000002a0


	//   ....[1]....
        /*005c*/ 	.word	0x00000380


	//----- nvinfo : EIATTR_VRC_CTA_INIT_COUNT
	.align		4
.L_113:
        /*0060*/ 	.byte	0x02, 0x4a
	.zero		1
	.zero		1


	//----- nvinfo : EIATTR_EXIT_INSTR_OFFSETS
	.align		4
        /*0064*/ 	.byte	0x04, 0x1c
        /*0066*/ 	.short	(.L_115 - .L_114)


	//   ....[0]....
.L_114:
        /*0068*/ 	.word	0x000000c0


	//   ....[1]....
        /*006c*/ 	.word	0x00000350


	//   ....[2]....
        /*0070*/ 	.word	0x00000430


	//----- nvinfo : EIATTR_CRS_STACK_SIZE
	.align		4
.L_115:
        /*0074*/ 	.byte	0x04, 0x1e
        /*0076*/ 	.short	(.L_117 - .L_116)
.L_116:
        /*0078*/ 	.word	0x00000000


	//----- nvinfo : EIATTR_CBANK_PARAM_SIZE
	.align		4
.L_117:
        /*007c*/ 	.byte	0x03, 0x19
        /*007e*/ 	.short	0x0020


	//----- nvinfo : EIATTR_PARAM_CBANK
	.align		4
        /*0080*/ 	.byte	0x04, 0x0a
        /*0082*/ 	.short	(.L_119 - .L_118)
	.align		4
.L_118:
        /*0084*/ 	.word	index@(.nv.constant0._Z20monteCarloSimulationPyyS_S_)
        /*0088*/ 	.short	0x0380
        /*008a*/ 	.short	0x0020


	//----- nvinfo : EIATTR_SW_WAR
	.align		4
.L_119:
        /*008c*/ 	.byte	0x04, 0x36
        /*008e*/ 	.short	(.L_121 - .L_120)
.L_120:
        /*0090*/ 	.word	0x00000008
.L_121:


//--------------------- .nv.callgraph             --------------------------
	.section	.nv.callgraph,"",@"SHT_CUDA_CALLGRAPH"
	.align	4
	.sectionentsize	8
	.align		4
        /*0000*/ 	.word	0x00000000
	.align		4
        /*0004*/ 	.word	0xffffffff
	.align		4
        /*0008*/ 	.word	0x00000000
	.align		4
        /*000c*/ 	.word	0xfffffffe
	.align		4
        /*0010*/ 	.word	0x00000000
	.align		4
        /*0014*/ 	.word	0xfffffffd
	.align		4
        /*0018*/ 	.word	0x00000000
	.align		4
        /*001c*/ 	.word	0xfffffffc


//--------------------- .text._Z11copy_kernelPyPKyi --------------------------
	.section	.text._Z11copy_kernelPyPKyi,"ax",@progbits
	.align	128
        .global         _Z11copy_kernelPyPKyi
        .type           _Z11copy_kernelPyPKyi,@function
        .size           _Z11copy_kernelPyPKyi,(.L_x_37 - _Z11copy_kernelPyPKyi)
        .other          _Z11copy_kernelPyPKyi,@"STO_CUDA_ENTRY STV_DEFAULT"
_Z11copy_kernelPyPKyi:
.text._Z11copy_kernelPyPKyi:
[----:B------:R-:W-:Y:S01]  /*0000*/  LDC R1, c[0x0][0x37c] ;  /* 0x0000df00ff017b82 */ /* 0x000fe20000000800 */
[----:B------:R-:W0:Y:S07]  /*0010*/  S2R R0, SR_TID.X ;  /* 0x0000000000007919 */ /* 0x000e2e0000002100 */
[----:B------:R-:W0:Y:S01]  /*0020*/  S2UR UR4, SR_CTAID.X ;  /* 0x00000000000479c3 */ /* 0x000e220000002500 */
[----:B------:R-:W1:Y:S07]  /*0030*/  LDCU UR5, c[0x0][0x390] ;  /* 0x00007200ff0577ac */ /* 0x000e6e0008000800 */
[----:B------:R-:W0:Y:S02]  /*0040*/  LDC R7, c[0x0][0x360] ;  /* 0x0000d800ff077b82 */ /* 0x000e240000000800 */
[----:B0-----:R-:W-:-:S05]  /*0050*/  IMAD R7, R7, UR4, R0 ;  /* 0x0000000407077c24 */ /* 0x001fca000f8e0200 */
[----:B-1----:R-:W-:-:S13]  /*0060*/  ISETP.GE.AND P0, PT, R7, UR5, PT ;  /* 0x0000000507007c0c */ /* 0x002fda000bf06270 */
[----:B------:R-:W-:Y:S05]  /*0070*/  @P0 EXIT ;  /* 0x000000000000094d */ /* 0x000fea0003800000 */
[----:B------:R-:W0:Y:S01]  /*0080*/  LDC.64 R2, c[0x0][0x388] ;  /* 0x0000e200ff027b82 */ /* 0x000e220000000a00 */
[----:B------:R-:W1:Y:S07]  /*0090*/  LDCU.64 UR4, c[0x0][0x358] ;  /* 0x00006b00ff0477ac */ /* 0x000e6e0008000a00 */
[----:B------:R-:W2:Y:S01]  /*00a0*/  LDC.64 R4, c[0x0][0x380] ;  /* 0x0000e000ff047b82 */ /* 0x000ea20000000a00 */
[----:B0-----:R-:W-:-:S06]  /*00b0*/  IMAD.WIDE R2, R7, 0x8, R2 ;  /* 0x0000000807027825 */ /* 0x001fcc00078e0202 */
[----:B-1----:R-:W3:Y:S01]  /*00c0*/  LDG.E.64 R2, desc[UR4][R2.64] ;  /* 0x0000000402027981 */ /* 0x002ee2000c1e1b00 */
[----:B--2---:R-:W-:-:S05]  /*00d0*/  IMAD.WIDE R4, R7, 0x8, R4 ;  /* 0x0000000807047825 */ /* 0x004fca00078e0204 */
[----:B---3--:R-:W-:Y:S01]  /*00e0*/  STG.E.64 desc[UR4][R4.64], R2 ;  /* 0x0000000204007986 */ /* 0x008fe2000c101b04 */
[----:B------:R-:W-:Y:S05]  /*00f0*/  EXIT ;  /* 0x000000000000794d */ /* 0x000fea0003800000 */
.L_x_0:
[----:B------:R-:W-:-:S00]  /*0100*/  BRA `(.L_x_0) ;  /* 0xfffffffc00fc7947 */ /* 0x000fc0000383ffff */
[----:B------:R-:W-:-:S00]  /*0110*/  NOP ;  /* 0x0000000000007918 */ /* 0x000fc00000000000 */
        /* <DEDUP_REMOVED lines=14> */
.L_x_37:


//--------------------- .text._Z9MatMulOptPyS_S_iii --------------------------
	.section	.text._Z9MatMulOptPyS_S_iii,"ax",@progbits
	.align	128
        .global         _Z9MatMulOptPyS_S_iii
        .type           _Z9MatMulOptPyS_S_iii,@function
        .size           _Z9MatMulOptPyS_S_iii,(.L_x_38 - _Z9MatMulOptPyS_S_iii)
        .other          _Z9MatMulOptPyS_S_iii,@"STO_CUDA_ENTRY STV_DEFAULT"
_Z9MatMulOptPyS_S_iii:
.text._Z9MatMulOptPyS_S_iii:
[----:B------:R-:W-:Y:S01]  /*0000*/  LDC R1, c[0x0][0x37c] ;  /* 0x0000df00ff017b82 */ /* 0x000fe20000000800 */
[----:B------:R-:W0:Y:S01]  /*0010*/  S2R R0, SR_CTAID.X ;  /* 0x0000000000007919 */ /* 0x000e220000002500 */
[----:B------:R-:W1:Y:S01]  /*0020*/  LDCU UR10, c[0x0][0x39c] ;  /* 0x00007380ff0a77ac */ /* 0x000e620008000800 */
[----:B------:R-:W-:Y:S01]  /*0030*/  CS2R R22, SRZ ;  /* 0x0000000000167805 */ /* 0x000fe2000001ff00 */
[----:B------:R-:W0:Y:S01]  /*0040*/  S2R R3, SR_TID.X ;  /* 0x0000000000037919 */ /* 0x000e220000002100 */
[----:B------:R-:W2:Y:S01]  /*0050*/  LDCU UR14, c[0x0][0x3a0] ;  /* 0x00007400ff0e77ac */ /* 0x000ea20008000800 */
[----:B------:R-:W3:Y:S01]  /*0060*/  S2R R5, SR_CTAID.Y ;  /* 0x0000000000057919 */ /* 0x000ee20000002600 */
[----:B------:R-:W4:Y:S01]  /*0070*/  LDCU UR15, c[0x0][0x398] ;  /* 0x00007300ff0f77ac */ /* 0x000f220008000800 */
[----:B------:R-:W3:Y:S01]  /*0080*/  S2R R2, SR_TID.Y ;  /* 0x0000000000027919 */ /* 0x000ee20000002200 */
[----:B------:R-:W0:Y:S01]  /*0090*/  LDCU.64 UR8, c[0x0][0x358] ;  /* 0x00006b00ff0877ac */ /* 0x000e220008000a00 */
[----:B-1----:R-:W-:Y:S01]  /*00a0*/  UISETP.GE.AND UP0, UPT, UR10, 0x1, UPT ;  /* 0x000000010a00788c */ /* 0x002fe2000bf06270 */
[----:B0-----:R-:W-:-:S04]  /*00b0*/  LEA R21, R0, R3, 0x5 ;  /* 0x0000000300157211 */ /* 0x001fc800078e28ff */
[----:B--2---:R-:W-:Y:S02]  /*00c0*/  ISETP.GE.AND P0, PT, R21, UR14, PT ;  /* 0x0000000e15007c0c */ /* 0x004fe4000bf06270 */
[----:B---3--:R-:W-:-:S04]  /*00d0*/  LEA R16, R5, R2, 0x5 ;  /* 0x0000000205107211 */ /* 0x008fc800078e28ff */
[----:B----4-:R-:W-:Y:S01]  /*00e0*/  ISETP.GE.OR P0, PT, R16, UR15, P0 ;  /* 0x0000000f10007c0c */ /* 0x010fe20008706670 */
[----:B------:R-:W-:-:S12]  /*00f0*/  BRA.U !UP0, `(.L_x_1) ;  /* 0x0000000d08907547 */ /* 0x000fd8000b800000 */
[----:B------:R-:W0:Y:S01]  /*0100*/  S2UR UR7, SR_CgaCtaId ;  /* 0x00000000000779c3 */ /* 0x000e220000008800 */
[----:B------:R-:W1:Y:S01]  /*0110*/  LDCU UR11, c[0x0][0x3a0] ;  /* 0x00007400ff0b77ac */ /* 0x000e620008000800 */
[----:B------:R-:W-:Y:S02]  /*0120*/  CS2R R22, SRZ ;  /* 0x0000000000167805 */ /* 0x000fe4000001ff00 */
[----:B------:R-:W-:Y:S01]  /*0130*/  MOV R7, R3 ;  /* 0x0000000300077202 */ /* 0x000fe20000000f00 */
[----:B------:R-:W2:Y:S01]  /*0140*/  LDCU UR12, c[0x0][0x398] ;  /* 0x00007300ff0c77ac */ /* 0x000ea20008000800 */
[----:B------:R-:W-:Y:S02]  /*0150*/  MOV R6, R2 ;  /* 0x0000000200067202 */ /* 0x000fe40000000f00 */
[----:B------:R-:W3:Y:S01]  /*0160*/  LDC R4, c[0x0][0x3a0] ;  /* 0x0000e800ff047b82 */ /* 0x000ee20000000800 */
[----:B------:R-:W-:Y:S01]  /*0170*/  UMOV UR5, 0x400 ;  /* 0x0000040000057882 */ /* 0x000fe20000000000 */
[----:B------:R-:W-:-:S02]  /*0180*/  UIADD3 UR4, UPT, UPT, UR10, 0x1f, URZ ;  /* 0x0000001f0a047890 */ /* 0x000fc4000fffe0ff */
[----:B------:R-:W-:Y:S02]  /*0190*/  UIADD3 UR6, UPT, UPT, UR5, 0x2000, URZ ;  /* 0x0000200005067890 */ /* 0x000fe4000fffe0ff */
[----:B------:R-:W-:Y:S01]  /*01a0*/  USHF.R.U32.HI UR4, URZ, 0x5, UR4 ;  /* 0x00000005ff047899 */ /* 0x000fe20008011604 */
[----:B------:R-:W4:Y:S01]  /*01b0*/  LDCU UR13, c[0x0][0x39c] ;  /* 0x00007380ff0d77ac */ /* 0x000f220008000800 */
[--C-:B-1----:R-:W-:Y:S02]  /*01c0*/  IMAD R17, R2, UR11, R3.reuse ;  /* 0x0000000b02117c24 */ /* 0x102fe4000f8e0203 */
[----:B------:R-:W-:Y:S01]  /*01d0*/  UIADD3 UR4, UPT, UPT, -UR4, URZ, URZ ;  /* 0x000000ff04047290 */ /* 0x000fe2000fffe1ff */
[C---:B--2---:R-:W-:Y:S01]  /*01e0*/  ISETP.GE.AND P2, PT, R16.reuse, UR12, PT ;  /* 0x0000000c10007c0c */ /* 0x044fe2000bf46270 */
[----:B0-----:R-:W-:Y:S01]  /*01f0*/  ULEA UR6, UR7, UR6, 0x18 ;  /* 0x0000000607067291 */ /* 0x001fe2000f8ec0ff */
[----:B------:R-:W-:Y:S01]  /*0200*/  IMAD R16, R16, UR10, R3 ;  /* 0x0000000a10107c24 */ /* 0x000fe2000f8e0203 */
[----:B------:R-:W-:Y:S01]  /*0210*/  ULEA UR5, UR7, UR5, 0x18 ;  /* 0x0000000507057291 */ /* 0x000fe2000f8ec0ff */
[----:B------:R-:W-:-:S03]  /*0220*/  LEA R17, R0, R17, 0x5 ;  /* 0x0000001100117211 */ /* 0x000fc600078e28ff */
[----:B------:R-:W-:Y:S02]  /*0230*/  LEA R19, R3, UR6, 0x3 ;  /* 0x0000000603137c11 */ /* 0x000fe4000f8e18ff */
[C---:B------:R-:W-:Y:S02]  /*0240*/  LEA R20, R2.reuse, UR5, 0x8 ;  /* 0x0000000502147c11 */ /* 0x040fe4000f8e40ff */
[----:B----4-:R-:W-:-:S07]  /*0250*/  LEA R18, R2, R19, 0x8 ;  /* 0x0000001302127211 */ /* 0x010fce00078e40ff */
.L_x_2:
[----:B------:R-:W-:Y:S02]  /*0260*/  ISETP.GE.U32.AND P1, PT, R6, UR13, PT ;  /* 0x0000000d06007c0c */ /* 0x000fe4000bf26070 */
[----:B------:R-:W-:Y:S02]  /*0270*/  CS2R R28, SRZ ;  /* 0x00000000001c7805 */ /* 0x000fe4000001ff00 */
[----:B------:R-:W-:Y:S02]  /*0280*/  ISETP.GE.U32.OR P3, PT, R7, UR13, P2 ;  /* 0x0000000d07007c0c */ /* 0x000fe40009766470 */
[----:B------:R-:W-:Y:S02]  /*0290*/  CS2R R26, SRZ ;  /* 0x00000000001a7805 */ /* 0x000fe4000001ff00 */
[----:B---3--:R-:W-:-:S09]  /*02a0*/  ISETP.GE.OR P1, PT, R21, R4, P1 ;  /* 0x000000041500720c */ /* 0x008fd20000f26670 */
[----:B------:R-:W0:Y:S08]  /*02b0*/  @!P3 LDC.64 R10, c[0x0][0x380] ;  /* 0x0000e000ff0abb82 */ /* 0x000e300000000a00 */
[----:B------:R-:W1:Y:S01]  /*02c0*/  @!P1 LDC.64 R8, c[0x0][0x388] ;  /* 0x0000e200ff089b82 */ /* 0x000e620000000a00 */
[----:B0-----:R-:W-:-:S05]  /*02d0*/  @!P3 IMAD.WIDE.U32 R10, R16, 0x8, R10 ;  /* 0x00000008100ab825 */ /* 0x001fca00078e000a */
[----:B------:R0:W2:Y:S01]  /*02e0*/  @!P3 LDG.E.64 R28, desc[UR8][R10.64] ;  /* 0x000000080a1cb981 */ /* 0x0000a2000c1e1b00 */
[----:B-1----:R-:W-:-:S05]  /*02f0*/  @!P1 IMAD.WIDE.U32 R8, R17, 0x8, R8 ;  /* 0x0000000811089825 */ /* 0x002fca00078e0008 */
[----:B------:R-:W3:Y:S01]  /*0300*/  @!P1 LDG.E.64 R26, desc[UR8][R8.64] ;  /* 0x00000008081a9981 */ /* 0x000ee2000c1e1b00 */
[----:B0-----:R-:W-:-:S05]  /*0310*/  LEA R11, R3, R20, 0x3 ;  /* 0x00000014030b7211 */ /* 0x001fca00078e18ff */
[----:B--2---:R-:W-:Y:S04]  /*0320*/  STS.64 [R11], R28 ;  /* 0x0000001c0b007388 */ /* 0x004fe80000000a00 */
[----:B---3--:R-:W-:Y:S01]  /*0330*/  STS.64 [R18], R26 ;  /* 0x0000001a12007388 */ /* 0x008fe20000000a00 */
[----:B------:R-:W-:Y:S06]  /*0340*/  BAR.SYNC.DEFER_BLOCKING 0x0 ;  /* 0x0000000000007b1d */ /* 0x000fec0000010000 */
[----:B------:R-:W-:Y:S04]  /*0350*/  LDS.64 R8, [R19] ;  /* 0x0000000013087984 */ /* 0x000fe80000000a00 */
[----:B------:R-:W0:Y:S04]  /*0360*/  LDS.128 R12, [R20] ;  /* 0x00000000140c7984 */ /* 0x000e280000000c00 */
[----:B------:R-:W1:Y:S01]  /*0370*/  LDS.64 R24, [R19+0x100] ;  /* 0x0001000013187984 */ /* 0x000e620000000a00 */
[----:B0-----:R-:W-:-:S02]  /*0380*/  IMAD R9, R9, R12, RZ ;  /* 0x0000000c09097224 */ /* 0x001fc400078e02ff */
[----:B------:R-:W-:-:S04]  /*0390*/  IMAD.WIDE.U32 R22, R12, R8, R22 ;  /* 0x000000080c167225 */ /* 0x000fc800078e0016 */
[----:B------:R-:W-:Y:S02]  /*03a0*/  IMAD R27, R13, R8, R9 ;  /* 0x000000080d1b7224 */ /* 0x000fe400078e0209 */
[----:B------:R-:W-:Y:S04]  /*03b0*/  LDS.64 R12, [R19+0x200] ;  /* 0x00020000130c7984 */ /* 0x000fe80000000a00 */
[----:B------:R-:W0:Y:S01]  /*03c0*/  LDS.128 R8, [R20+0x10] ;  /* 0x0000100014087984 */ /* 0x000e220000000c00 */
[----:B------:R-:W-:Y:S01]  /*03d0*/  IADD3 R23, PT, PT, R23, R27, RZ ;  /* 0x0000001b17177210 */ /* 0x000fe20007ffe0ff */
[----:B-1----:R-:W-:-:S04]  /*03e0*/  IMAD R25, R25, R14, RZ ;  /* 0x0000000e19197224 */ /* 0x002fc800078e02ff */
[C---:B------:R-:W-:Y:S02]  /*03f0*/  IMAD R15, R24.reuse, R15, R25 ;  /* 0x0000000f180f7224 */ /* 0x040fe400078e0219 */
[----:B------:R-:W-:Y:S02]  /*0400*/  IMAD.WIDE.U32 R24, R24, R14, R22 ;  /* 0x0000000e18187225 */ /* 0x000fe400078e0016 */
[----:B------:R-:W1:Y:S03]  /*0410*/  LDS.64 R22, [R19+0x300] ;  /* 0x0003000013167984 */ /* 0x000e660000000a00 */
[----:B------:R-:W-:Y:S02]  /*0420*/  IADD3 R15, PT, PT, R25, R15, RZ ;  /* 0x0000000f190f7210 */ /* 0x000fe40007ffe0ff */
[----:B------:R-:W-:Y:S02]  /*0430*/  MOV R14, R24 ;  /* 0x00000018000e7202 */ /* 0x000fe40000000f00 */
[----:B------:R-:W-:Y:S01]  /*0440*/  LDS.64 R24, [R19+0x400] ;  /* 0x0004000013187984 */ /* 0x000fe20000000a00 */
[----:B0-----:R-:W-:-:S04]  /*0450*/  IMAD R27, R13, R8, RZ ;  /* 0x000000080d1b7224 */ /* 0x001fc800078e02ff */
[-C--:B------:R-:W-:Y:S02]  /*0460*/  IMAD R27, R9, R12.reuse, R27 ;  /* 0x0000000c091b7224 */ /* 0x080fe400078e021b */
[----:B------:R-:W-:Y:S02]  /*0470*/  IMAD.WIDE.U32 R8, R8, R12, R14 ;  /* 0x0000000c08087225 */ /* 0x000fe400078e000e */
[----:B------:R-:W0:Y:S02]  /*0480*/  LDS.128 R12, [R20+0x20] ;  /* 0x00002000140c7984 */ /* 0x000e240000000c00 */
[----:B-1----:R-:W-:Y:S01]  /*0490*/  IMAD R23, R23, R10, RZ ;  /* 0x0000000a17177224 */ /* 0x002fe200078e02ff */
[----:B------:R-:W-:-:S03]  /*04a0*/  IADD3 R9, PT, PT, R9, R27, RZ ;  /* 0x0000001b09097210 */ /* 0x000fc60007ffe0ff */
[C---:B------:R-:W-:Y:S02]  /*04b0*/  IMAD R11, R22.reuse, R11, R23 ;  /* 0x0000000b160b7224 */ /* 0x040fe400078e0217 */
[----:B------:R-:W-:Y:S02]  /*04c0*/  IMAD.WIDE.U32 R8, R22, R10, R8 ;  /* 0x0000000a16087225 */ /* 0x000fe400078e0008 */
[----:B------:R-:W1:Y:S03]  /*04d0*/  LDS.64 R22, [R19+0x500] ;  /* 0x0005000013167984 */ /* 0x000e660000000a00 */
[----:B------:R-:W-:Y:S01]  /*04e0*/  IADD3 R9, PT, PT, R9, R11, RZ ;  /* 0x0000000b09097210 */ /* 0x000fe20007ffe0ff */
[----:B0-----:R-:W-:-:S04]  /*04f0*/  IMAD R27, R25, R12, RZ ;  /* 0x0000000c191b7224 */ /* 0x001fc800078e02ff */
[-C--:B------:R-:W-:Y:S02]  /*0500*/  IMAD R27, R13, R24.reuse, R27 ;  /* 0x000000180d1b7224 */ /* 0x080fe400078e021b */
[----:B------:R-:W-:Y:S02]  /*0510*/  IMAD.WIDE.U32 R24, R12, R24, R8 ;  /* 0x000000180c187225 */ /* 0x000fe400078e0008 */
        /* <DEDUP_REMOVED lines=138> */
[----:B------:R-:W-:Y:S03]  /*0dc0*/  LDS.64 R24, [R19+0x1e00] ;  /* 0x001e000013187984 */ /* 0x000fe60000000a00 */
[----:B------:R-:W-:Y:S02]  /*0dd0*/  IADD3 R13, PT, PT, R13, R11, RZ ;  /* 0x0000000b0d0d7210 */ /* 0x000fe40007ffe0ff */
[----:B------:R-:W0:Y:S01]  /*0de0*/  LDS.128 R8, [R20+0xf0] ;  /* 0x0000f00014087984 */ /* 0x000e220000000c00 */
[----:B-1----:R-:W-:-:S02]  /*0df0*/  IMAD R23, R23, R14, RZ ;  /* 0x0000000e17177224 */ /* 0x002fc400078e02ff */
[----:B------:R-:W-:-:S04]  /*0e00*/  IMAD.WIDE.U32 R12, R22, R14, R12 ;  /* 0x0000000e160c7225 */ /* 0x000fc800078e000c */
[----:B------:R-:W-:Y:S02]  /*0e10*/  IMAD R15, R22, R15, R23 ;  /* 0x0000000f160f7224 */ /* 0x000fe400078e0217 */
[----:B------:R-:W1:Y:S03]  /*0e20*/  LDS.64 R22, [R19+0x1f00] ;  /* 0x001f000013167984 */ /* 0x000e660000000a00 */
[----:B------:R-:W-:Y:S01]  /*0e30*/  IADD3 R13, PT, PT, R13, R15, RZ ;  /* 0x0000000f0d0d7210 */ /* 0x000fe20007ffe0ff */
[----:B------:R-:W-:-:S04]  /*0e40*/  UIADD3 UR4, UPT, UPT, UR4, 0x1, URZ ;  /* 0x0000000104047890 */ /* 0x000fc8000fffe0ff */
[----:B------:R-:W-:Y:S01]  /*0e50*/  UISETP.NE.AND UP0, UPT, UR4, URZ, UPT ;  /* 0x000000ff0400728c */ /* 0x000fe2000bf05270 */
[----:B------:R-:W-:Y:S02]  /*0e60*/  IADD3 R6, PT, PT, R6, 0x20, RZ ;  /* 0x0000002006067810 */ /* 0x000fe40007ffe0ff */
[----:B------:R-:W-:Y:S01]  /*0e70*/  IADD3 R7, PT, PT, R7, 0x20, RZ ;  /* 0x0000002007077810 */ /* 0x000fe20007ffe0ff */
[----:B0-----:R-:W-:-:S04]  /*0e80*/  IMAD R15, R25, R8, RZ ;  /* 0x00000008190f7224 */ /* 0x001fc800078e02ff */
[-C--:B------:R-:W-:Y:S02]  /*0e90*/  IMAD R15, R9, R24.reuse, R15 ;  /* 0x00000018090f7224 */ /* 0x080fe400078e020f */
[----:B------:R-:W-:-:S04]  /*0ea0*/  IMAD.WIDE.U32 R8, R8, R24, R12 ;  /* 0x0000001808087225 */ /* 0x000fc800078e000c */
[----:B-1----:R-:W-:Y:S01]  /*0eb0*/  IMAD R13, R23, R10, RZ ;  /* 0x0000000a170d7224 */ /* 0x002fe200078e02ff */
[----:B------:R-:W-:-:S03]  /*0ec0*/  IADD3 R9, PT, PT, R9, R15, RZ ;  /* 0x0000000f09097210 */ /* 0x000fc60007ffe0ff */
[C---:B------:R-:W-:Y:S02]  /*0ed0*/  IMAD R13, R22.reuse, R11, R13 ;  /* 0x0000000b160d7224 */ /* 0x040fe400078e020d */
[----:B------:R-:W-:Y:S01]  /*0ee0*/  IMAD.WIDE.U32 R22, R22, R10, R8 ;  /* 0x0000000a16167225 */ /* 0x000fe200078e0008 */
[----:B------:R-:W-:Y:S02]  /*0ef0*/  IADD3 R16, PT, PT, R16, 0x20, RZ ;  /* 0x0000002010107810 */ /* 0x000fe40007ffe0ff */
[----:B------:R-:W-:Y:S02]  /*0f00*/  LEA R17, R4, R17, 0x5 ;  /* 0x0000001104117211 */ /* 0x000fe400078e28ff */
[----:B------:R-:W-:Y:S01]  /*0f10*/  IADD3 R23, PT, PT, R23, R13, RZ ;  /* 0x0000000d17177210 */ /* 0x000fe20007ffe0ff */
[----:B------:R-:W-:Y:S06]  /*0f20*/  BAR.SYNC.DEFER_BLOCKING 0x0 ;  /* 0x0000000000007b1d */ /* 0x000fec0000010000 */
[----:B------:R-:W-:Y:S05]  /*0f30*/  BRA.U UP0, `(.L_x_2) ;  /* 0xfffffff100c87547 */ /* 0x000fea000b83ffff */
.L_x_1:
[----:B------:R-:W-:Y:S05]  /*0f40*/  @P0 EXIT ;  /* 0x000000000000094d */ /* 0x000fea0003800000 */
[----:B------:R-:W-:-:S09]  /*0f50*/  UISETP.NE.AND UP0, UPT, UR15, UR14, UPT ;  /* 0x0000000e0f00728c */ /* 0x000fd2000bf05270 */
[----:B------:R-:W-:Y:S05]  /*0f60*/  BRA.U UP0, `(.L_x_3) ;  /* 0x0000000100247547 */ /* 0x000fea000b800000 */
[----:B------:R-:W0:Y:S01]  /*0f70*/  LDCU UR4, c[0x0][0x364] ;  /* 0x00006c80ff0477ac */ /* 0x000e220008000800 */
[----:B------:R-:W1:Y:S01]  /*0f80*/  LDC.64 R6, c[0x0][0x390] ;  /* 0x0000e400ff067b82 */ /* 0x000e620000000a00 */
[----:B------:R-:W2:Y:S01]  /*0f90*/  LDCU UR5, c[0x0][0x360] ;  /* 0x00006c00ff0577ac */ /* 0x000ea20008000800 */
[----:B0-----:R-:W-:Y:S02]  /*0fa0*/  IMAD R2, R5, UR4, R2 ;  /* 0x0000000405027c24 */ /* 0x001fe4000f8e0202 */
[----:B--2---:R-:W-:-:S04]  /*0fb0*/  IMAD R3, R0, UR5, R3 ;  /* 0x0000000500037c24 */ /* 0x004fc8000f8e0203 */
[----:B------:R-:W-:-:S04]  /*0fc0*/  IMAD R3, R2, UR15, R3 ;  /* 0x0000000f02037c24 */ /* 0x000fc8000f8e0203 */
[----:B-1----:R-:W-:-:S05]  /*0fd0*/  IMAD.WIDE.U32 R2, R3, 0x8, R6 ;  /* 0x0000000803027825 */ /* 0x002fca00078e0006 */
[----:B------:R-:W-:Y:S01]  /*0fe0*/  STG.E.64 desc[UR8][R2.64], R22 ;  /* 0x0000001602007986 */ /* 0x000fe2000c101b08 */
[----:B------:R-:W-:Y:S05]  /*0ff0*/  EXIT ;  /* 0x000000000000794d */ /* 0x000fea0003800000 */
.L_x_3:
[----:B------:R-:W0:Y:S01]  /*1000*/  LDCU UR4, c[0x0][0x364] ;  /* 0x00006c80ff0477ac */ /* 0x000e220008000800 */
[----:B------:R-:W1:Y:S01]  /*1010*/  LDC.64 R6, c[0x0][0x390] ;  /* 0x0000e400ff067b82 */ /* 0x000e620000000a00 */
[----:B------:R-:W-:Y:S01]  /*1020*/  HFMA2 R23, -RZ, RZ, 0, 0 ;  /* 0x00000000ff177431 */ /* 0x000fe200000001ff */
[----:B------:R-:W2:Y:S01]  /*1030*/  LDCU UR5, c[0x0][0x360] ;  /* 0x00006c00ff0577ac */ /* 0x000ea20008000800 */
[----:B0-----:R-:W-:Y:S02]  /*1040*/  IMAD R2, R5, UR4, R2 ;  /* 0x0000000405027c24 */ /* 0x001fe4000f8e0202 */
[----:B--2---:R-:W-:-:S04]  /*1050*/  IMAD R3, R0, UR5, R3 ;  /* 0x0000000500037c24 */ /* 0x004fc8000f8e0203 */
[----:B------:R-:W-:-:S04]  /*1060*/  IMAD R3, R2, UR14, R3 ;  /* 0x0000000e02037c24 */ /* 0x000fc8000f8e0203 */
[----:B-1----:R-:W-:-:S05]  /*1070*/  IMAD.WIDE.U32 R2, R3, 0x8, R6 ;  /* 0x0000000803027825 */ /* 0x002fca00078e0006 */
[----:B------:R-:W-:Y:S01]  /*1080*/  STG.E.64 desc[UR8][R2.64], R22 ;  /* 0x0000001602007986 */ /* 0x000fe2000c101b08 */
[----:B------:R-:W-:Y:S05]  /*1090*/  EXIT ;  /* 0x000000000000794d */ /* 0x000fea0003800000 */
.L_x_4:
        /* <DEDUP_REMOVED lines=14> */
.L_x_38:


//--------------------- .text._Z13computeMatMulPiS_S_i --------------------------
	.section	.text._Z13computeMatMulPiS_S_i,"ax",@progbits
	.align	128
        .global         _Z13computeMatMulPiS_S_i
        .type           _Z13computeMatMulPiS_S_i,@function
        .size           _Z13computeMatMulPiS_S_i,(.L_x_39 - _Z13computeMatMulPiS_S_i)
        .other          _Z13computeMatMulPiS_S_i,@"STO_CUDA_ENTRY STV_DEFAULT"
_Z13computeMatMulPiS_S_i:
.text._Z13computeMatMulPiS_S_i:
[----:B------:R-:W-:Y:S01]  /*0000*/  LDC R1, c[0x0][0x37c] ;  /* 0x0000df00ff017b82 */ /* 0x000fe20000000800 */
[----:B------:R-:W0:Y:S01]  /*0010*/  S2R R0, SR_TID.X ;  /* 0x0000000000007919 */ /* 0x000e220000002100 */
[----:B------:R-:W1:Y:S01]  /*0020*/  LDCU UR22, c[0x0][0x398] ;  /* 0x00007300ff1677ac */ /* 0x000e620008000800 */
[----:B------:R-:W-:Y:S01]  /*0030*/  BSSY.RECONVERGENT B0, `(.L_x_5) ;  /* 0x00000e1000007945 */ /* 0x000fe20003800200 */
[----:B------:R-:W2:Y:S01]  /*0040*/  LDCU.64 UR20, c[0x0][0x358] ;  /* 0x00006b00ff1477ac */ /* 0x000ea20008000a00 */
[----:B-1----:R-:W-:-:S06]  /*0050*/  UISETP.GE.AND UP0, UPT, UR22, 0x1, UPT ;  /* 0x000000011600788c */ /* 0x002fcc000bf06270 */
[----:B------:R-:W-:-:S04]  /*0060*/  PLOP3.LUT P0, PT, PT, PT, UP0, 0x80, 0x8 ;  /* 0x000000000008781c */ /* 0x000fc80003f0f008 */
[----:B0-----:R-:W-:-:S13]  /*0070*/  ISETP.NE.OR P0, PT, R0, RZ, !P0 ;  /* 0x000000ff0000720c */ /* 0x001fda0004705670 */
[----:B--2---:R-:W-:Y:S05]  /*0080*/  @P0 BRA `(.L_x_6) ;  /* 0x0000000c006c0947 */ /* 0x004fea0003800000 */
[----:B------:R-:W0:Y:S01]  /*0090*/  S2UR UR5, SR_CTAID.X ;  /* 0x00000000000579c3 */ /* 0x000e220000002500 */
[----:B------:R-:W-:Y:S02]  /*00a0*/  UISETP.GE.U32.AND UP2, UPT, UR22, 0x10, UPT ;  /* 0x000000101600788c */ /* 0x000fe4000bf46070 */
[----:B------:R-:W-:Y:S01]  /*00b0*/  ULOP3.LUT UP1, UR40, UR22, 0xf, URZ, 0xc0, !UPT ;  /* 0x0000000f16287892 */ /* 0x000fe2000f82c0ff */
[----:B------:R-:W1:Y:S01]  /*00c0*/  LDCU UR23, c[0x0][0x370] ;  /* 0x00006e00ff1777ac */ /* 0x000e620008000800 */
[----:B------:R-:W-:-:S05]  /*00d0*/  UMOV UR4, URZ ;  /* 0x000000ff00047c82 */ /* 0x000fca0008000000 */
[----:B------:R-:W-:Y:S05]  /*00e0*/  BRA.U !UP2, `(.L_x_7) ;  /* 0x000000050abc7547 */ /* 0x000fea000b800000 */
[----:B------:R-:W2:Y:S01]  /*00f0*/  S2UR UR8, SR_CgaCtaId ;  /* 0x00000000000879c3 */ /* 0x000ea20000008800 */
[----:B------:R-:W-:Y:S01]  /*0100*/  UMOV UR7, 0x400 ;  /* 0x0000040000077882 */ /* 0x000fe20000000000 */
[----:B------:R-:W-:Y:S01]  /*0110*/  ULOP3.LUT UR4, UR22, 0x7ffffff0, URZ, 0xc0, !UPT ;  /* 0x7ffffff016047892 */ /* 0x000fe2000f8ec0ff */
[----:B0-----:R-:W-:Y:S01]  /*0120*/  UMOV UR6, UR5 ;  /* 0x0000000500067c82 */ /* 0x001fe20008000000 */
[----:B------:R-:W0:Y:S01]  /*0130*/  LDCU.64 UR10, c[0x0][0x388] ;  /* 0x00007100ff0a77ac */ /* 0x000e220008000a00 */
[----:B-1----:R-:W-:Y:S02]  /*0140*/  UIADD3 UR9, UPT, UPT, UR6, UR23, URZ ;  /* 0x0000001706097290 */ /* 0x002fe4000fffe0ff */
[----:B------:R-:W-:Y:S02]  /*0150*/  ULEA UR12, UR23, UR6, 0x1 ;  /* 0x00000006170c7291 */ /* 0x000fe4000f8e08ff */
[----:B------:R-:W-:Y:S02]  /*0160*/  UIMAD UR13, UR23, 0x3, UR6 ;  /* 0x00000003170d78a4 */ /* 0x000fe4000f8e0206 */
[----:B------:R-:W-:-:S02]  /*0170*/  ULEA UR14, UR23, UR6, 0x2 ;  /* 0x00000006170e7291 */ /* 0x000fc4000f8e10ff */
[----:B------:R-:W-:Y:S02]  /*0180*/  UIMAD UR15, UR23, 0x5, UR6 ;  /* 0x00000005170f78a4 */ /* 0x000fe4000f8e0206 */
[----:B------:R-:W-:Y:S02]  /*0190*/  UIMAD UR16, UR23, 0x6, UR6 ;  /* 0x00000006171078a4 */ /* 0x000fe4000f8e0206 */
[----:B------:R-:W-:Y:S02]  /*01a0*/  UIMAD UR17, UR23, 0x7, UR6 ;  /* 0x00000007171178a4 */ /* 0x000fe4000f8e0206 */
[----:B------:R-:W-:Y:S02]  /*01b0*/  ULEA UR18, UR23, UR6, 0x3 ;  /* 0x0000000617127291 */ /* 0x000fe4000f8e18ff */
[----:B--2---:R-:W-:Y:S02]  /*01c0*/  ULEA UR7, UR8, UR7, 0x18 ;  /* 0x0000000708077291 */ /* 0x004fe4000f8ec0ff */
[----:B------:R-:W-:-:S02]  /*01d0*/  UIMAD UR19, UR23, 0x9, UR6 ;  /* 0x00000009171378a4 */ /* 0x000fc4000f8e0206 */
[----:B------:R-:W-:Y:S02]  /*01e0*/  UIMAD UR24, UR23, 0xa, UR6 ;  /* 0x0000000a171878a4 */ /* 0x000fe4000f8e0206 */
[----:B------:R-:W-:Y:S02]  /*01f0*/  UIMAD UR25, UR23, 0xb, UR6 ;  /* 0x0000000b171978a4 */ /* 0x000fe4000f8e0206 */
[----:B------:R-:W-:Y:S02]  /*0200*/  UIMAD UR26, UR23, 0xc, UR6 ;  /* 0x0000000c171a78a4 */ /* 0x000fe4000f8e0206 */
[----:B------:R-:W-:Y:S02]  /*0210*/  UIMAD UR27, UR23, 0xd, UR6 ;  /* 0x0000000d171b78a4 */ /* 0x000fe4000f8e0206 */
[----:B------:R-:W-:Y:S02]  /*0220*/  UIMAD UR28, UR23, 0xe, UR6 ;  /* 0x0000000e171c78a4 */ /* 0x000fe4000f8e0206 */
[----:B------:R-:W-:-:S02]  /*0230*/  UIMAD UR29, UR23, 0xf, UR6 ;  /* 0x0000000f171d78a4 */ /* 0x000fc4000f8e0206 */
[----:B------:R-:W-:Y:S02]  /*0240*/  UIADD3 UR8, UPT, UPT, -UR4, URZ, URZ ;  /* 0x000000ff04087290 */ /* 0x000fe4000fffe1ff */
[----:B0-----:R-:W-:-:S12]  /*0250*/  UIADD3 UR7, UPT, UPT, UR7, 0x20, URZ ;  /* 0x0000002007077890 */ /* 0x001fd8000fffe0ff */
.L_x_8:
[----:B------:R-:W-:Y:S02]  /*0260*/  UIMAD.WIDE.U32 UR30, UR6, 0x4, UR10 ;  /* 0x00000004061e78a5 */ /* 0x000fe4000f8e000a */
[----:B------:R-:W-:Y:S02]  /*0270*/  UIMAD.WIDE.U32 UR32, UR9, 0x4, UR10 ;  /* 0x00000004092078a5 */ /* 0x000fe4000f8e000a */
[----:B------:R-:W-:Y:S02]  /*0280*/  UIMAD.WIDE.U32 UR34, UR14, 0x4, UR10 ;  /* 0x000000040e2278a5 */ /* 0x000fe4000f8e000a */
[----:B------:R-:W-:Y:S02]  /*0290*/  MOV R2, UR30 ;  /* 0x0000001e00027c02 */ /* 0x000fe40008000f00 */
[----:B------:R-:W-:Y:S01]  /*02a0*/  MOV R3, UR31 ;  /* 0x0000001f00037c02 */ /* 0x000fe20008000f00 */
[----:B--2---:R-:W-:Y:S01]  /*02b0*/  IMAD.U32 R11, RZ, RZ, UR33 ;  /* 0x00000021ff0b7e24 */ /* 0x004fe2000f8e00ff */
[----:B------:R-:W-:Y:S01]  /*02c0*/  MOV R10, UR32 ;  /* 0x00000020000a7c02 */ /* 0x000fe20008000f00 */
[----:B------:R-:W-:-:S02]  /*02d0*/  UIMAD.WIDE.U32 UR30, UR12, 0x4, UR10 ;  /* 0x000000040c1e78a5 */ /* 0x000fc4000f8e000a */
[----:B------:R-:W-:Y:S01]  /*02e0*/  UIMAD.WIDE.U32 UR32, UR13, 0x4, UR10 ;  /* 0x000000040d2078a5 */ /* 0x000fe2000f8e000a */
[----:B------:R-:W-:Y:S01]  /*02f0*/  MOV R16, UR34 ;  /* 0x0000002200107c02 */ /* 0x000fe20008000f00 */
[----:B------:R0:W2:Y:S01]  /*0300*/  LDG.E R4, desc[UR20][R2.64] ;  /* 0x0000001402047981 */ /* 0x0000a2000c1e1900 */
[----:B------:R-:W-:Y:S01]  /*0310*/  MOV R17, UR35 ;  /* 0x0000002300117c02 */ /* 0x000fe20008000f00 */
[----:B------:R-:W-:Y:S01]  /*0320*/  UIMAD.WIDE.U32 UR34, UR17, 0x4, UR10 ;  /* 0x00000004112278a5 */ /* 0x000fe2000f8e000a */
[----:B------:R-:W-:Y:S01]  /*0330*/  MOV R12, UR30 ;  /* 0x0000001e000c7c02 */ /* 0x000fe20008000f00 */
[----:B------:R-:W-:Y:S01]  /*0340*/  IMAD.U32 R15, RZ, RZ, UR33 ;  /* 0x00000021ff0f7e24 */ /* 0x000fe2000f8e00ff */
[----:B------:R-:W-:Y:S01]  /*0350*/  MOV R13, UR31 ;  /* 0x0000001f000d7c02 */ /* 0x000fe20008000f00 */
[----:B------:R-:W-:Y:S01]  /*0360*/  UIMAD.WIDE.U32 UR30, UR15, 0x4, UR10 ;  /* 0x000000040f1e78a5 */ /* 0x000fe2000f8e000a */
[----:B------:R-:W-:Y:S01]  /*0370*/  MOV R14, UR32 ;  /* 0x00000020000e7c02 */ /* 0x000fe20008000f00 */
[----:B------:R-:W-:Y:S01]  /*0380*/  UIMAD.WIDE.U32 UR32, UR16, 0x4, UR10 ;  /* 0x00000004102078a5 */ /* 0x000fe2000f8e000a */
[----:B------:R-:W-:Y:S01]  /*0390*/  MOV R20, UR34 ;  /* 0x0000002200147c02 */ /* 0x000fe20008000f00 */
[----:B------:R-:W-:Y:S01]  /*03a0*/  IMAD.U32 R21, RZ, RZ, UR35 ;  /* 0x00000023ff157e24 */ /* 0x000fe2000f8e00ff */
[----:B------:R-:W-:Y:S01]  /*03b0*/  UIMAD.WIDE.U32 UR34, UR24, 0x4, UR10 ;  /* 0x00000004182278a5 */ /* 0x000fe2000f8e000a */
[----:B0-----:R-:W-:Y:S01]  /*03c0*/  MOV R2, UR30 ;  /* 0x0000001e00027c02 */ /* 0x001fe20008000f00 */
[----:B------:R-:W-:Y:S01]  /*03d0*/  IMAD.U32 R3, RZ, RZ, UR31 ;  /* 0x0000001fff037e24 */ /* 0x000fe2000f8e00ff */
[----:B------:R-:W-:Y:S01]  /*03e0*/  MOV R18, UR32 ;  /* 0x0000002000127c02 */ /* 0x000fe20008000f00 */
[----:B------:R-:W-:Y:S01]  /*03f0*/  UIMAD.WIDE.U32 UR30, UR18, 0x4, UR10 ;  /* 0x00000004121e78a5 */ /* 0x000fe2000f8e000a */
[----:B------:R-:W-:Y:S01]  /*0400*/  MOV R19, UR33 ;  /* 0x0000002100137c02 */ /* 0x000fe20008000f00 */
[----:B------:R-:W-:Y:S01]  /*0410*/  UIMAD.WIDE.U32 UR32, UR19, 0x4, UR10 ;  /* 0x00000004132078a5 */ /* 0x000fe2000f8e000a */
[----:B------:R-:W-:Y:S01]  /*0420*/  MOV R26, UR34 ;  /* 0x00000022001a7c02 */ /* 0x000fe20008000f00 */
[----:B------:R-:W-:Y:S01]  /*0430*/  UIMAD.WIDE.U32 UR36, UR25, 0x4, UR10 ;  /* 0x00000004192478a5 */ /* 0x000fe2000f8e000a */
        /* <DEDUP_REMOVED lines=8> */
[----:B------:R-:W2:Y:S01]  /*04c0*/  LDG.E R5, desc[UR20][R10.64] ;  /* 0x000000140a057981 */ /* 0x000ea2000c1e1900 */
[----:B------:R-:W-:-:S03]  /*04d0*/  UIMAD.WIDE.U32 UR38, UR29, 0x4, UR10 ;  /* 0x000000041d2678a5 */ /* 0x000fc6000f8e000a */
[----:B------:R-:W2:Y:S01]  /*04e0*/  LDG.E R6, desc[UR20][R12.64] ;  /* 0x000000140c067981 */ /* 0x000ea2000c1e1900 */
[----:B------:R-:W-:Y:S01]  /*04f0*/  MOV R28, UR32 ;  /* 0x00000020001c7c02 */ /* 0x000fe20008000f00 */
[----:B------:R-:W-:Y:S02]  /*0500*/  IMAD.U32 R29, RZ, RZ, UR33 ;  /* 0x00000021ff1d7e24 */ /* 0x000fe4000f8e00ff */
[----:B------:R0:W3:Y:S04]  /*0510*/  LDG.E R9, desc[UR20][R2.64] ;  /* 0x0000001402097981 */ /* 0x0000e8000c1e1900 */
[----:B------:R1:W3:Y:S04]  /*0520*/  LDG.E R10, desc[UR20][R18.64] ;  /* 0x00000014120a7981 */ /* 0x0002e8000c1e1900 */
[----:B------:R4:W3:Y:S01]  /*0530*/  LDG.E R11, desc[UR20][R20.64] ;  /* 0x00000014140b7981 */ /* 0x0008e2000c1e1900 */
[----:B0-----:R-:W-:Y:S01]  /*0540*/  MOV R2, UR36 ;  /* 0x0000002400027c02 */ /* 0x001fe20008000f00 */
[----:B------:R-:W-:-:S02]  /*0550*/  IMAD.U32 R3, RZ, RZ, UR37 ;  /* 0x00000025ff037e24 */ /* 0x000fc4000f8e00ff */
[----:B------:R0:W5:Y:S01]  /*0560*/  LDG.E R12, desc[UR20][R22.64] ;  /* 0x00000014160c7981 */ /* 0x000162000c1e1900 */
[----:B-1----:R-:W-:Y:S02]  /*0570*/  MOV R18, UR34 ;  /* 0x0000002200127c02 */ /* 0x002fe40008000f00 */
[----:B------:R-:W-:Y:S01]  /*0580*/  MOV R19, UR35 ;  /* 0x0000002300137c02 */ /* 0x000fe20008000f00 */
[----:B------:R-:W2:Y:S01]  /*0590*/  LDG.E R7, desc[UR20][R14.64] ;  /* 0x000000140e077981 */ /* 0x000ea2000c1e1900 */
[----:B----4-:R-:W-:Y:S02]  /*05a0*/  MOV R20, UR30 ;  /* 0x0000001e00147c02 */ /* 0x010fe40008000f00 */
[----:B------:R-:W-:Y:S01]  /*05b0*/  MOV R21, UR31 ;  /* 0x0000001f00157c02 */ /* 0x000fe20008000f00 */
[----:B------:R-:W3:Y:S01]  /*05c0*/  LDG.E R8, desc[UR20][R16.64] ;  /* 0x0000001410087981 */ /* 0x000ee2000c1e1900 */
[----:B0-----:R-:W-:Y:S02]  /*05d0*/  MOV R22, UR38 ;  /* 0x0000002600167c02 */ /* 0x001fe40008000f00 */
[----:B------:R-:W-:Y:S01]  /*05e0*/  MOV R23, UR39 ;  /* 0x0000002700177c02 */ /* 0x000fe20008000f00 */
[----:B------:R-:W4:Y:S04]  /*05f0*/  LDG.E R18, desc[UR20][R18.64] ;  /* 0x0000001412127981 */ /* 0x000f28000c1e1900 */
[----:B------:R-:W5:Y:S04]  /*0600*/  LDG.E R13, desc[UR20][R24.64] ;  /* 0x00000014180d7981 */ /* 0x000f68000c1e1900 */
[----:B------:R-:W5:Y:S04]  /*0610*/  LDG.E R14, desc[UR20][R26.64] ;  /* 0x000000141a0e7981 */ /* 0x000f68000c1e1900 */
[----:B------:R-:W5:Y:S04]  /*0620*/  LDG.E R15, desc[UR20][R2.64] ;  /* 0x00000014020f7981 */ /* 0x000f68000c1e1900 */
[----:B------:R-:W4:Y:S04]  /*0630*/  LDG.E R16, desc[UR20][R20.64] ;  /* 0x0000001414107981 */ /* 0x000f28000c1e1900 */
[----:B------:R-:W4:Y:S04]  /*0640*/  LDG.E R17, desc[UR20][R28.64] ;  /* 0x000000141c117981 */ /* 0x000f28000c1e1900 */
[----:B------:R-:W4:Y:S01]  /*0650*/  LDG.E R19, desc[UR20][R22.64] ;  /* 0x0000001416137981 */ /* 0x000f22000c1e1900 */
[----:B------:R-:W-:-:S04]  /*0660*/  UIADD3 UR8, UPT, UPT, UR8, 0x10, URZ ;  /* 0x0000001008087890 */ /* 0x000fc8000fffe0ff */
[----:B------:R-:W-:Y:S02]  /*0670*/  UISETP.NE.AND UP2, UPT, UR8, URZ, UPT ;  /* 0x000000ff0800728c */ /* 0x000fe4000bf45270 */
[----:B------:R-:W-:Y:S02]  /*0680*/  ULEA UR9, UR23, UR9, 0x4 ;  /* 0x0000000917097291 */ /* 0x000fe4000f8e20ff */
[----:B------:R-:W-:Y:S02]  /*0690*/  ULEA UR12, UR23, UR12, 0x4 ;  /* 0x0000000c170c7291 */ /* 0x000fe4000f8e20ff */
[----:B------:R-:W-:Y:S02]  /*06a0*/  ULEA UR13, UR23, UR13, 0x4 ;  /* 0x0000000d170d7291 */ /* 0x000fe4000f8e20ff */
[----:B------:R-:W-:Y:S02]  /*06b0*/  ULEA UR14, UR23, UR14, 0x4 ;  /* 0x0000000e170e7291 */ /* 0x000fe4000f8e20ff */
[----:B------:R-:W-:-:S02]  /*06c0*/  ULEA UR15, UR23, UR15, 0x4 ;  /* 0x0000000f170f7291 */ /* 0x000fc4000f8e20ff */
[----:B------:R-:W-:Y:S02]  /*06d0*/  ULEA UR16, UR23, UR16, 0x4 ;  /* 0x0000001017107291 */ /* 0x000fe4000f8e20ff */
        /* <DEDUP_REMOVED lines=9> */
[----:B------:R-:W-:Y:S01]  /*0770*/  ULEA UR6, UR23, UR6, 0x4 ;  /* 0x0000000617067291 */ /* 0x000fe2000f8e20ff */
[----:B--2---:R2:W-:Y:S04]  /*0780*/  STS.128 [UR7+-0x20], R4 ;  /* 0xffffe004ff007988 */ /* 0x0045e80008000c07 */
[----:B---3--:R2:W-:Y:S04]  /*0790*/  STS.128 [UR7+-0x10], R8 ;  /* 0xfffff008ff007988 */ /* 0x0085e80008000c07 */
[----:B-----5:R2:W-:Y:S04]  /*07a0*/  STS.128 [UR7], R12 ;  /* 0x0000000cff007988 */ /* 0x0205e80008000c07 */
[----:B----4-:R2:W-:Y:S01]  /*07b0*/  STS.128 [UR7+0x10], R16 ;  /* 0x00001010ff007988 */ /* 0x0105e20008000c07 */
[----:B------:R-:W-:Y:S01]  /*07c0*/  UIADD3 UR7, UPT, UPT, UR7, 0x40, URZ ;  /* 0x0000004007077890 */ /* 0x000fe2000fffe0ff */
[----:B------:R-:W-:Y:S11]  /*07d0*/  BRA.U UP2, `(.L_x_8) ;  /* 0xfffffff902a07547 */ /* 0x000ff6000b83ffff */
.L_x_7:
[----:B------:R-:W-:Y:S05]  /*07e0*/  BRA.U !UP1, `(.L_x_6) ;  /* 0x0000000509947547 */ /* 0x000fea000b800000 */
[----:B------:R-:W-:Y:S02]  /*07f0*/  UISETP.GE.U32.AND UP1, UPT, UR40, 0x8, UPT ;  /* 0x000000082800788c */ /* 0x000fe4000bf26070 */
[----:B------:R-:W-:-:S04]  /*0800*/  ULOP3.LUT UR24, UR22, 0x7, URZ, 0xc0, !UPT ;  /* 0x0000000716187892 */ /* 0x000fc8000f8ec0ff */
[----:B------:R-:W-:-:S03]  /*0810*/  UISETP.NE.AND UP2, UPT, UR24, URZ, UPT ;  /* 0x000000ff1800728c */ /* 0x000fc6000bf45270 */
[----:B------:R-:W-:Y:S08]  /*0820*/  BRA.U !UP1, `(.L_x_9) ;  /* 0x0000000109c07547 */ /* 0x000ff0000b800000 */
[----:B01----:R-:W-:Y:S01]  /*0830*/  UIMAD UR6, UR4, UR23, UR5 ;  /* 0x00000017040672a4 */ /* 0x003fe2000f8e0205 */
[----:B------:R-:W0:Y:S03]  /*0840*/  LDCU.64 UR16, c[0x0][0x388] ;  /* 0x00007100ff1077ac */ /* 0x000e260008000a00 */
[----:B------:R-:W-:-:S04]  /*0850*/  UIADD3 UR8, UPT, UPT, UR6, UR23, URZ ;  /* 0x0000001706087290 */ /* 0x000fc8000fffe0ff */
[----:B------:R-:W-:-:S04]  /*0860*/  UIADD3 UR10, UPT, UPT, UR8, UR23, URZ ;  /* 0x00000017080a7290 */ /* 0x000fc8000fffe0ff */
[----:B------:R-:W-:-:S04]  /*0870*/  UIADD3 UR12, UPT, UPT, UR10, UR23, URZ ;  /* 0x000000170a0c7290 */ /* 0x000fc8000fffe0ff */
[----:B------:R-:W-:Y:S02]  /*0880*/  UIADD3 UR14, UPT, UPT, UR12, UR23, URZ ;  /* 0x000000170c0e7290 */ /* 0x000fe4000fffe0ff */
[----:B0-----:R-:W-:Y:S02]  /*0890*/  UIMAD.WIDE.U32 UR10, UR10, 0x4, UR16 ;  /* 0x000000040a0a78a5 */ /* 0x001fe4000f8e0010 */
[----:B------:R-:W-:Y:S02]  /*08a0*/  UIADD3 UR18, UPT, UPT, UR14, UR23, URZ ;  /* 0x000000170e127290 */ /* 0x000fe4000fffe0ff */
[----:B------:R-:W-:Y:S02]  /*08b0*/  UIMAD.WIDE.U32 UR6, UR6, 0x4, UR16 ;  /* 0x00000004060678a5 */ /* 0x000fe4000f8e0010 */
[----:B------:R-:W-:Y:S01]  /*08c0*/  UIADD3 UR19, UPT, UPT, UR18, UR23, URZ ;  /* 0x0000001712137290 */ /* 0x000fe2000fffe0ff */
[----:B--2---:R-:W-:Y:S01]  /*08d0*/  MOV R10, UR10 ;  /* 0x0000000a000a7c02 */ /* 0x004fe20008000f00 */
[----:B------:R-:W-:Y:S01]  /*08e0*/  UIMAD.WIDE.U32 UR8, UR8, 0x4, UR16 ;  /* 0x00000004080878a5 */ /* 0x000fe2000f8e0010 */
[----:B------:R-:W-:Y:S01]  /*08f0*/  IMAD.U32 R11, RZ, RZ, UR11 ;  /* 0x0000000bff0b7e24 */ /* 0x000fe2000f8e00ff */
[----:B------:R-:W-:Y:S01]  /*0900*/  UIADD3 UR10, UPT, UPT, UR19, UR23, URZ ;  /* 0x00000017130a7290 */ /* 0x000fe2000fffe0ff */
[----:B------:R-:W-:Y:S01]  /*0910*/  IMAD.U32 R2, RZ, RZ, UR6 ;  /* 0x00000006ff027e24 */ /* 0x000fe2000f8e00ff */
[----:B------:R-:W-:Y:S01]  /*0920*/  MOV R3, UR7 ;  /* 0x0000000700037c02 */ /* 0x000fe20008000f00 */
[----:B------:R-:W-:Y:S01]  /*0930*/  UIMAD.WIDE.U32 UR12, UR12, 0x4, UR16 ;  /* 0x000000040c0c78a5 */ /* 0x000fe2000f8e0010 */
[----:B------:R-:W-:Y:S01]  /*0940*/  MOV R8, UR8 ;  /* 0x0000000800087c02 */ /* 0x000fe20008000f00 */
[----:B------:R-:W-:Y:S01]  /*0950*/  UIMAD.WIDE.U32 UR14, UR14, 0x4, UR16 ;  /* 0x000000040e0e78a5 */ /* 0x000fe2000f8e0010 */
[----:B------:R-:W-:Y:S01]  /*0960*/  MOV R9, UR9 ;  /* 0x0000000900097c02 */ /* 0x000fe20008000f00 */
[----:B------:R-:W-:Y:S01]  /*0970*/  UIMAD.WIDE.U32 UR6, UR18, 0x4, UR16 ;  /* 0x00000004120678a5 */ /* 0x000fe2000f8e0010 */
[----:B------:R-:W2:Y:S01]  /*0980*/  LDG.E R4, desc[UR20][R2.64] ;  /* 0x0000001402047981 */ /* 0x000ea2000c1e1900 */
[----:B------:R-:W-:-:S02]  /*0990*/  UIMAD.WIDE.U32 UR8, UR19, 0x4, UR16 ;  /* 0x00000004130878a5 */ /* 0x000fc4000f8e0010 */
[----:B------:R-:W-:Y:S01]  /*09a0*/  UIMAD.WIDE.U32 UR10, UR10, 0x4, UR16 ;  /* 0x000000040a0a78a5 */ /* 0x000fe2000f8e0010 */
[----:B------:R-:W-:Y:S01]  /*09b0*/  MOV R12, UR12 ;  /* 0x0000000c000c7c02 */ /* 0x000fe20008000f00 */
[----:B------:R-:W-:Y:S01]  /*09c0*/  IMAD.U32 R16, RZ, RZ, UR6 ;  /* 0x00000006ff107e24 */ /* 0x000fe2000f8e00ff */
[----:B------:R-:W-:Y:S01]  /*09d0*/  MOV R13, UR13 ;  /* 0x0000000d000d7c02 */ /* 0x000fe20008000f00 */
[----:B------:R-:W2:Y:S01]  /*09e0*/  LDG.E R5, desc[UR20][R8.64] ;  /* 0x0000001408057981 */ /* 0x000ea2000c1e1900 */
[----:B------:R-:W-:Y:S01]  /*09f0*/  MOV R14, UR14 ;  /* 0x0000000e000e7c02 */ /* 0x000fe20008000f00 */
[----:B------:R-:W-:Y:S01]  /*0a00*/  IMAD.U32 R21, RZ, RZ, UR11 ;  /* 0x0000000bff157e24 */ /* 0x000fe2000f8e00ff */
[----:B------:R-:W-:Y:S01]  /*0a10*/  MOV R15, UR15 ;  /* 0x0000000f000f7c02 */ /* 0x000fe20008000f00 */
[----:B------:R-:W2:Y:S01]  /*0a20*/  LDG.E R6, desc[UR20][R10.64] ;  /* 0x000000140a067981 */ /* 0x000ea2000c1e1900 */
[----:B------:R-:W-:Y:S02]  /*0a30*/  MOV R17, UR7 ;  /* 0x0000000700117c02 */ /* 0x000fe40008000f00 */
[----:B------:R-:W-:Y:S01]  /*0a40*/  MOV R18, UR8 ;  /* 0x0000000800127c02 */ /* 0x000fe20008000f00 */
[----:B------:R-:W2:Y:S01]  /*0a50*/  LDG.E R7, desc[UR20][R12.64] ;  /* 0x000000140c077981 */ /* 0x000ea2000c1e1900 */
[----:B------:R-:W-:-:S02]  /*0a60*/  MOV R19, UR9 ;  /* 0x0000000900137c02 */ /* 0x000fc40008000f00 */
[----:B------:R-:W-:Y:S01]  /*0a70*/  MOV R20, UR10 ;  /* 0x0000000a00147c02 */ /* 0x000fe20008000f00 */
[----:B------:R-:W3:Y:S04]  /*0a80*/  LDG.E R24, desc[UR20][R14.64] ;  /* 0x000000140e187981 */ /* 0x000ee8000c1e1900 */
[----:B------:R-:W3:Y:S04]  /*0a90*/  LDG.E R25, desc[UR20][R16.64] ;  /* 0x0000001410197981 */ /* 0x000ee8000c1e1900 */
[----:B------:R-:W3:Y:S04]  /*0aa0*/  LDG.E R26, desc[UR20][R18.64] ;  /* 0x00000014121a7981 */ /* 0x000ee8000c1e1900 */
[----:B------:R-:W3:Y:S01]  /*0ab0*/  LDG.E R27, desc[UR20][R20.64] ;  /* 0x00000014141b7981 */ /* 0x000ee2000c1e1900 */
[----:B------:R-:W0:Y:S01]  /*0ac0*/  S2UR UR7, SR_CgaCtaId ;  /* 0x00000000000779c3 */ /* 0x000e220000008800 */
[----:B------:R-:W-:-:S02]  /*0ad0*/  UMOV UR6, 0x400 ;  /* 0x0000040000067882 */ /* 0x000fc40000000000 */
[----:B0-----:R-:W-:-:S04]  /*0ae0*/  ULEA UR6, UR7, UR6, 0x18 ;  /* 0x0000000607067291 */ /* 0x001fc8000f8ec0ff */
[----:B------:R-:W-:Y:S02]  /*0af0*/  ULEA UR6, UR4, UR6, 0x2 ;  /* 0x0000000604067291 */ /* 0x000fe4000f8e10ff */
[----:B------:R-:W-:-:S07]  /*0b00*/  UIADD3 UR4, UPT, UPT, UR4, 0x8, URZ ;  /* 0x0000000804047890 */ /* 0x000fce000fffe0ff */
[----:B--2---:R4:W-:Y:S04]  /*0b10*/  STS.128 [UR6], R4 ;  /* 0x00000004ff007988 */ /* 0x0049e80008000c06 */
[----:B---3--:R4:W-:Y:S02]  /*0b20*/  STS.128 [UR6+0x10], R24 ;  /* 0x00001018ff007988 */ /* 0x0089e40008000c06 */
.L_x_9:
[----:B------:R-:W-:Y:S05]  /*0b30*/  BRA.U !UP2, `(.L_x_6) ;  /* 0x000000010ac07547 */ /* 0x000fea000b800000 */
[----:B------:R-:W-:Y:S02]  /*0b40*/  UISETP.GE.U32.AND UP1, UPT, UR24, 0x4, UPT ;  /* 0x000000041800788c */ /* 0x000fe4000bf26070 */
[----:B------:R-:W-:-:S04]  /*0b50*/  ULOP3.LUT UR14, UR22, 0x3, URZ, 0xc0, !UPT ;  /* 0x00000003160e7892 */ /* 0x000fc8000f8ec0ff */
[----:B------:R-:W-:-:S03]  /*0b60*/  UISETP.NE.AND UP2, UPT, UR14, URZ, UPT ;  /* 0x000000ff0e00728c */ /* 0x000fc6000bf45270 */
[----:B------:R-:W-:Y:S08]  /*0b70*/  BRA.U !UP1, `(.L_x_10) ;  /* 0x00000001096c7547 */ /* 0x000ff0000b800000 */
[----:B------:R-:W3:Y:S01]  /*0b80*/  LDCU.64 UR6, c[0x0][0x388] ;  /* 0x00007100ff0677ac */ /* 0x000ee20008000a00 */
[----:B01----:R-:W-:-:S04]  /*0b90*/  UIMAD UR8, UR4, UR23, UR5 ;  /* 0x00000017040872a4 */ /* 0x003fc8000f8e0205 */
[----:B------:R-:W-:-:S04]  /*0ba0*/  UIADD3 UR10, UPT, UPT, UR8, UR23, URZ ;  /* 0x00000017080a7290 */ /* 0x000fc8000fffe0ff */
[----:B------:R-:W-:-:S04]  /*0bb0*/  UIADD3 UR12, UPT, UPT, UR10, UR23, URZ ;  /* 0x000000170a0c7290 */ /* 0x000fc8000fffe0ff */
[----:B------:R-:W-:Y:S02]  /*0bc0*/  UIADD3 UR15, UPT, UPT, UR12, UR23, URZ ;  /* 0x000000170c0f7290 */ /* 0x000fe4000fffe0ff */
[----:B---3--:R-:W-:Y:S02]  /*0bd0*/  UIMAD.WIDE.U32 UR8, UR8, 0x4, UR6 ;  /* 0x00000004080878a5 */ /* 0x008fe4000f8e0006 */
[----:B------:R-:W-:Y:S02]  /*0be0*/  UIMAD.WIDE.U32 UR10, UR10, 0x4, UR6 ;  /* 0x000000040a0a78a5 */ /* 0x000fe4000f8e0006 */
[----:B------:R-:W-:Y:S02]  /*0bf0*/  UIMAD.WIDE.U32 UR12, UR12, 0x4, UR6 ;  /* 0x000000040c0c78a5 */ /* 0x000fe4000f8e0006 */
[----:B------:R-:W-:Y:S01]  /*0c00*/  UIMAD.WIDE.U32 UR6, UR15, 0x4, UR6 ;  /* 0x000000040f0678a5 */ /* 0x000fe2000f8e0006 */
[----:B------:R-:W-:Y:S02]  /*0c10*/  MOV R2, UR8 ;  /* 0x0000000800027c02 */ /* 0x000fe40008000f00 */
[----:B------:R-:W-:Y:S01]  /*0c20*/  MOV R3, UR9 ;  /* 0x0000000900037c02 */ /* 0x000fe20008000f00 */
[----:B--2-4-:R-:W-:Y:S01]  /*0c30*/  IMAD.U32 R6, RZ, RZ, UR12 ;  /* 0x0000000cff067e24 */ /* 0x014fe2000f8e00ff */
[----:B------:R-:W-:-:S02]  /*0c40*/  MOV R4, UR10 ;  /* 0x0000000a00047c02 */ /* 0x000fc40008000f00 */
[----:B------:R-:W-:Y:S01]  /*0c50*/  MOV R5, UR11 ;  /* 0x0000000b00057c02 */ /* 0x000fe20008000f00 */
[----:B------:R-:W2:Y:S01]  /*0c60*/  LDG.E R12, desc[UR20][R2.64] ;  /* 0x00000014020c7981 */ /* 0x000ea2000c1e1900 */
[----:B------:R-:W-:Y:S02]  /*0c70*/  MOV R7, UR13 ;  /* 0x0000000d00077c02 */ /* 0x000fe40008000f00 */
[----:B------:R-:W-:Y:S01]  /*0c80*/  MOV R8, UR6 ;  /* 0x0000000600087c02 */ /* 0x000fe20008000f00 */
[----:B------:R-:W2:Y:S01]  /*0c90*/  LDG.E R13, desc[UR20][R4.64] ;  /* 0x00000014040d7981 */ /* 0x000ea2000c1e1900 */
[----:B------:R-:W-:-:S03]  /*0ca0*/  MOV R9, UR7 ;  /* 0x0000000700097c02 */ /* 0x000fc60008000f00 */
[----:B------:R-:W2:Y:S04]  /*0cb0*/  LDG.E R14, desc[UR20][R6.64] ;  /* 0x00000014060e7981 */ /* 0x000ea8000c1e1900 */
[----:B------:R-:W2:Y:S01]  /*0cc0*/  LDG.E R15, desc[UR20][R8.64] ;  /* 0x00000014080f7981 */ /* 0x000ea2000c1e1900 */
[----:B------:R-:W0:Y:S01]  /*0cd0*/  S2UR UR7, SR_CgaCtaId ;  /* 0x00000000000779c3 */ /* 0x000e220000008800 */
[----:B------:R-:W-:Y:S02]  /*0ce0*/  UMOV UR6, 0x400 ;  /* 0x0000040000067882 */ /* 0x000fe40000000000 */
[----:B0-----:R-:W-:-:S04]  /*0cf0*/  ULEA UR6, UR7, UR6, 0x18 ;  /* 0x0000000607067291 */ /* 0x001fc8000f8ec0ff */
[----:B------:R-:W-:Y:S02]  /*0d00*/  ULEA UR6, UR4, UR6, 0x2 ;  /* 0x0000000604067291 */ /* 0x000fe4000f8e10ff */
[----:B------:R-:W-:-:S07]  /*0d10*/  UIADD3 UR4, UPT, UPT, UR4, 0x4, URZ ;  /* 0x0000000404047890 */ /* 0x000fce000fffe0ff */
[----:B--2---:R3:W-:Y:S05]  /*0d20*/  STS.128 [UR6], R12 ;  /* 0x0000000cff007988 */ /* 0x0047ea0008000c06 */
.L_x_10:
[----:B------:R-:W-:Y:S05]  /*0d30*/  BRA.U !UP2, `(.L_x_6) ;  /* 0x000000010a407547 */ /* 0x000fea000b800000 */
[----:B------:R-:W5:Y:S01]  /*0d40*/  S2UR UR7, SR_CgaCtaId ;  /* 0x00000000000779c3 */ /* 0x000f620000008800 */
[----:B01----:R-:W-:Y:S01]  /*0d50*/  UIMAD UR5, UR23, UR4, UR5 ;  /* 0x00000004170572a4 */ /* 0x003fe2000f8e0205 */
[----:B------:R-:W-:Y:S01]  /*0d60*/  UMOV UR6, 0x400 ;  /* 0x0000040000067882 */ /* 0x000fe20000000000 */
[----:B------:R-:W-:-:S04]  /*0d70*/  UIADD3 UR14, UPT, UPT, -UR14, URZ, URZ ;  /* 0x000000ff0e0e7290 */ /* 0x000fc8000fffe1ff */
[----:B--2-4-:R-:W-:Y:S01]  /*0d80*/  MOV R7, UR5 ;  /* 0x0000000500077c02 */ /* 0x014fe20008000f00 */
[----:B------:R-:W0:Y:S01]  /*0d90*/  LDC.64 R4, c[0x0][0x388] ;  /* 0x0000e200ff047b82 */ /* 0x000e220000000a00 */
[----:B-----5:R-:W-:-:S04]  /*0da0*/  ULEA UR6, UR7, UR6, 0x18 ;  /* 0x0000000607067291 */ /* 0x020fc8000f8ec0ff */
[----:B------:R-:W-:-:S12]  /*0db0*/  ULEA UR4, UR4, UR6, 0x2 ;  /* 0x0000000604047291 */ /* 0x000fd8000f8e10ff */
.L_x_11:
[----:B0-----:R-:W-:-:S06]  /*0dc0*/  IMAD.WIDE.U32 R2, R7, 0x4, R4 ;  /* 0x0000000407027825 */ /* 0x001fcc00078e0004 */
[----:B------:R-:W2:Y:S01]  /*0dd0*/  LDG.E R2, desc[UR20][R2.64] ;  /* 0x0000001402027981 */ /* 0x000ea2000c1e1900 */
[----:B------:R-:W-:Y:S01]  /*0de0*/  UIADD3 UR14, UPT, UPT, UR14, 0x1, URZ ;  /* 0x000000010e0e7890 */ /* 0x000fe2000fffe0ff */
[----:B------:R-:W-:-:S03]  /*0df0*/  VIADD R7, R7, UR23 ;  /* 0x0000001707077c36 */ /* 0x000fc60008000000 */
[----:B------:R-:W-:Y:S01]  /*0e00*/  UISETP.NE.AND UP1, UPT, UR14, URZ, UPT ;  /* 0x000000ff0e00728c */ /* 0x000fe2000bf25270 */
[----:B--2---:R0:W-:Y:S01]  /*0e10*/  STS [UR4], R2 ;  /* 0x00000002ff007988 */ /* 0x0041e20008000804 */
[----:B------:R-:W-:-:S07]  /*0e20*/  UIADD3 UR4, UPT, UPT, UR4, 0x4, URZ ;  /* 0x0000000404047890 */ /* 0x000fce000fffe0ff */
[----:B------:R-:W-:Y:S05]  /*0e30*/  BRA.U UP1, `(.L_x_11) ;  /* 0xfffffffd01e07547 */ /* 0x000fea000b83ffff */
.L_x_6:
[----:B01----:R-:W-:Y:S05]  /*0e40*/  BSYNC.RECONVERGENT B0 ;  /* 0x0000000000007941 */ /* 0x003fea0003800200 */
.L_x_5:
[----:B------:R-:W0:Y:S01]  /*0e50*/  S2R R0, SR_TID.X ;  /* 0x0000000000007919 */ /* 0x000e220000002100 */
[----:B--2-4-:R-:W-:Y:S01]  /*0e60*/  HFMA2 R5, -RZ, RZ, 0, 0 ;  /* 0x00000000ff057431 */ /* 0x014fe200000001ff */
[----:B------:R-:W-:Y:S06]  /*0e70*/  BAR.SYNC.DEFER_BLOCKING 0x0 ;  /* 0x0000000000007b1d */ /* 0x000fec0000010000 */
[----:B------:R-:W-:Y:S05]  /*0e80*/  BRA.U !UP0, `(.L_x_12) ;  /* 0x0000000908cc7547 */ /* 0x000fea000b800000 */
[----:B------:R-:W-:Y:S01]  /*0e90*/  UISETP.GE.U32.AND UP0, UPT, UR22, 0x10, UPT ;  /* 0x000000101600788c */ /* 0x000fe2000bf06070 */
[----:B------:R-:W-:Y:S01]  /*0ea0*/  MOV R3, RZ ;  /* 0x000000ff00037202 */ /* 0x000fe20000000f00 */
[----:B------:R-:W-:Y:S01]  /*0eb0*/  ULOP3.LUT UR6, UR22, 0xf, URZ, 0xc0, !UPT ;  /* 0x0000000f16067892 */ /* 0x000fe2000f8ec0ff */
[----:B------:R-:W-:-:S03]  /*0ec0*/  MOV R5, RZ ;  /* 0x000000ff00057202 */ /* 0x000fc60000000f00 */
[----:B------:R-:W-:-:S03]  /*0ed0*/  UISETP.NE.AND UP1, UPT, UR6, URZ, UPT ;  /* 0x000000ff0600728c */ /* 0x000fc6000bf25270 */
[----:B------:R-:W-:Y:S08]  /*0ee0*/  BRA.U !UP0, `(.L_x_13) ;  /* 0x00000005084c7547 */ /* 0x000ff0000b800000 */
[----:B------:R-:W1:Y:S01]  /*0ef0*/  S2UR UR5, SR_CgaCtaId ;  /* 0x00000000000579c3 */ /* 0x000e620000008800 */
[----:B------:R-:W-:Y:S02]  /*0f00*/  ULOP3.LUT UR7, UR22, 0x7ffffff0, URZ, 0xc0, !UPT ;  /* 0x7ffffff016077892 */ /* 0x000fe4000f8ec0ff */
[----:B------:R-:W-:Y:S01]  /*0f10*/  MOV R3, UR22 ;  /* 0x0000001600037c02 */ /* 0x000fe20008000f00 */
[----:B------:R-:W-:Y:S01]  /*0f20*/  UMOV UR4, 0x400 ;  /* 0x0000040000047882 */ /* 0x000fe20000000000 */
[----:B------:R-:W-:-:S03]  /*0f30*/  IMAD.MOV.U32 R5, RZ, RZ, RZ ;  /* 0x000000ffff057224 */ /* 0x000fc600078e00ff */
[----:B0-----:R-:W-:Y:S01]  /*0f40*/  IMAD R2, R0, R3, 0x7 ;  /* 0x0000000700027424 */ /* 0x001fe200078e0203 */
[----:B------:R-:W-:Y:S01]  /*0f50*/  MOV R3, UR7 ;  /* 0x0000000700037c02 */ /* 0x000fe20008000f00 */
[----:B-1----:R-:W-:Y:S02]  /*0f60*/  ULEA UR4, UR5, UR4, 0x18 ;  /* 0x0000000405047291 */ /* 0x002fe4000f8ec0ff */
[----:B------:R-:W-:Y:S02]  /*0f70*/  UIADD3 UR5, UPT, UPT, -UR7, URZ, URZ ;  /* 0x000000ff07057290 */ /* 0x000fe4000fffe1ff */
[----:B------:R-:W-:-:S12]  /*0f80*/  UIADD3 UR4, UPT, UPT, UR4, 0x20, URZ ;  /* 0x0000002004047890 */ /* 0x000fd8000fffe0ff */
.L_x_14:
[----:B------:R-:W0:Y:S01]  /*0f90*/  LDC.64 R26, c[0x0][0x380] ;  /* 0x0000e000ff1a7b82 */ /* 0x000e220000000a00 */
[C---:B------:R-:W-:Y:S02]  /*0fa0*/  IADD3 R9, PT, PT, R2.reuse, -0x7, RZ ;  /* 0xfffffff902097810 */ /* 0x040fe40007ffe0ff */
[----:B------:R-:W-:-:S03]  /*0fb0*/  IADD3 R7, PT, PT, R2, -0x6, RZ ;  /* 0xfffffffa02077810 */ /* 0x000fc60007ffe0ff */
[----:B0-----:R-:W-:-:S04]  /*0fc0*/  IMAD.WIDE.U32 R8, R9, 0x4, R26 ;  /* 0x0000000409087825 */ /* 0x001fc800078e001a */
[----:B------:R-:W-:Y:S01]  /*0fd0*/  IMAD.WIDE.U32 R6, R7, 0x4, R26 ;  /* 0x0000000407067825 */ /* 0x000fe200078e001a */
[----:B------:R0:W2:Y:S05]  /*0fe0*/  LDG.E R4, desc[UR20][R8.64] ;  /* 0x0000001408047981 */ /* 0x0000aa000c1e1900 */
[----:B------:R-:W4:Y:S01]  /*0ff0*/  LDG.E R6, desc[UR20][R6.64] ;  /* 0x0000001406067981 */ /* 0x000f22000c1e1900 */
[C---:B------:R-:W-:Y:S01]  /*1000*/  IADD3 R11, PT, PT, R2.reuse, -0x5, RZ ;  /* 0xfffffffb020b7810 */ /* 0x040fe20007ffe0ff */
[----:B------:R-:W-:-:S04]  /*1010*/  VIADD R17, R2, 0xfffffffc ;  /* 0xfffffffc02117836 */ /* 0x000fc80000000000 */
[----:B------:R-:W-:-:S04]  /*1020*/  IMAD.WIDE.U32 R10, R11, 0x4, R26 ;  /* 0x000000040b0a7825 */ /* 0x000fc800078e001a */
[----:B------:R-:W-:Y:S01]  /*1030*/  IMAD.WIDE.U32 R16, R17, 0x4, R26 ;  /* 0x0000000411107825 */ /* 0x000fe200078e001a */
[----:B------:R1:W5:Y:S01]  /*1040*/  LDG.E R29, desc[UR20][R10.64] ;  /* 0x000000140a1d7981 */ /* 0x000362000c1e1900 */
[----:B------:R-:W-:-:S03]  /*1050*/  IADD3 R19, PT, PT, R2, -0x3, RZ ;  /* 0xfffffffd02137810 */ /* 0x000fc60007ffe0ff */
[----:B------:R-:W5:Y:S01]  /*1060*/  LDG.E R28, desc[UR20][R16.64] ;  /* 0x00000014101c7981 */ /* 0x000f62000c1e1900 */
[----:B------:R-:W-:Y:S01]  /*1070*/  IADD3 R21, PT, PT, R2, -0x2, RZ ;  /* 0xfffffffe02157810 */ /* 0x000fe20007ffe0ff */
[----:B------:R-:W-:-:S04]  /*1080*/  IMAD.WIDE.U32 R18, R19, 0x4, R26 ;  /* 0x0000000413127825 */ /* 0x000fc800078e001a */
[--C-:B------:R-:W-:Y:S01]  /*1090*/  IMAD.WIDE.U32 R20, R21, 0x4, R26.reuse ;  /* 0x0000000415147825 */ /* 0x100fe200078e001a */
[----:B---3--:R-:W3:Y:S04]  /*10a0*/  LDG.E R13, desc[UR20][R18.64] ;  /* 0x00000014120d7981 */ /* 0x008ee8000c1e1900 */
[----:B------:R1:W3:Y:S01]  /*10b0*/  LDG.E R12, desc[UR20][R20.64] ;  /* 0x00000014140c7981 */ /* 0x0002e2000c1e1900 */
[C---:B------:R-:W-:Y:S01]  /*10c0*/  IADD3 R25, PT, PT, R2.reuse, -0x1, RZ ;  /* 0xffffffff02197810 */ /* 0x040fe20007ffe0ff */
[C---:B------:R-:W-:Y:S01]  /*10d0*/  IMAD.WIDE.U32 R14, R2.reuse, 0x4, R26 ;  /* 0x00000004020e7825 */ /* 0x040fe200078e001a */
[----:B------:R-:W-:-:S03]  /*10e0*/  IADD3 R23, PT, PT, R2, 0x1, RZ ;  /* 0x0000000102177810 */ /* 0x000fc60007ffe0ff */
[--C-:B------:R-:W-:Y:S01]  /*10f0*/  IMAD.WIDE.U32 R24, R25, 0x4, R26.reuse ;  /* 0x0000000419187825 */ /* 0x100fe200078e001a */
[----:B------:R-:W3:Y:S04]  /*1100*/  LDG.E R16, desc[UR20][R14.64] ;  /* 0x000000140e107981 */ /* 0x000ee8000c1e1900 */
[----:B------:R1:W3:Y:S01]  /*1110*/  LDG.E R17, desc[UR20][R24.64] ;  /* 0x0000001418117981 */ /* 0x0002e2000c1e1900 */
[C---:B0-----:R-:W-:Y:S02]  /*1120*/  VIADD R9, R2.reuse, 0x2 ;  /* 0x0000000202097836 */ /* 0x041fe40000000000 */
[----:B------:R-:W-:Y:S01]  /*1130*/  IMAD.WIDE.U32 R22, R23, 0x4, R26 ;  /* 0x0000000417167825 */ /* 0x000fe200078e001a */
[----:B-1----:R-:W-:-:S03]  /*1140*/  IADD3 R11, PT, PT, R2, 0x3, RZ ;  /* 0x00000003020b7810 */ /* 0x002fc60007ffe0ff */
[--C-:B------:R-:W-:Y:S01]  /*1150*/  IMAD.WIDE.U32 R8, R9, 0x4, R26.reuse ;  /* 0x0000000409087825 */ /* 0x100fe200078e001a */
[----:B------:R-:W3:Y:S01]  /*1160*/  LDG.E R19, desc[UR20][R22.64] ;  /* 0x0000001416137981 */ /* 0x000ee2000c1e1900 */
[C---:B------:R-:W-:Y:S02]  /*1170*/  IADD3 R7, PT, PT, R2.reuse, 0x4, RZ ;  /* 0x0000000402077810 */ /* 0x040fe40007ffe0ff */
[----:B------:R-:W-:Y:S01]  /*1180*/  IMAD.WIDE.U32 R10, R11, 0x4, R26 ;  /* 0x000000040b0a7825 */ /* 0x000fe200078e001a */
[----:B------:R0:W3:Y:S01]  /*1190*/  LDG.E R18, desc[UR20][R8.64] ;  /* 0x0000001408127981 */ /* 0x0000e2000c1e1900 */
[----:B------:R-:W-:-:S03]  /*11a0*/  IADD3 R20, PT, PT, R2, 0x5, RZ ;  /* 0x0000000502147810 */ /* 0x000fc60007ffe0ff */
[----:B------:R1:W3:Y:S01]  /*11b0*/  LDG.E R21, desc[UR20][R10.64] ;  /* 0x000000140a157981 */ /* 0x0002e2000c1e1900 */
[----:B------:R-:W-:Y:S01]  /*11c0*/  IADD3 R25, PT, PT, R2, 0x6, RZ ;  /* 0x0000000602197810 */ /* 0x000fe20007ffe0ff */
[----:B------:R-:W-:-:S04]  /*11d0*/  IMAD.WIDE.U32 R14, R20, 0x4, R26 ;  /* 0x00000004140e7825 */ /* 0x000fc800078e001a */
[--C-:B0-----:R-:W-:Y:S01]  /*11e0*/  IMAD.WIDE.U32 R8, R7, 0x4, R26.reuse ;  /* 0x0000000407087825 */ /* 0x101fe200078e001a */
[----:B------:R0:W3:Y:S04]  /*11f0*/  LDG.E R23, desc[UR20][R14.64] ;  /* 0x000000140e177981 */ /* 0x0000e8000c1e1900 */
[----:B------:R0:W3:Y:S01]  /*1200*/  LDG.E R20, desc[UR20][R8.64] ;  /* 0x0000001408147981 */ /* 0x0000e2000c1e1900 */
[C---:B-1----:R-:W-:Y:S02]  /*1210*/  VIADD R11, R2.reuse, 0x7 ;  /* 0x00000007020b7836 */ /* 0x042fe40000000000 */
[----:B------:R-:W-:Y:S01]  /*1220*/  IMAD.WIDE.U32 R24, R25, 0x4, R26 ;  /* 0x0000000419187825 */ /* 0x000fe200078e001a */
[----:B------:R-:W-:-:S03]  /*1230*/  IADD3 R7, PT, PT, R2, 0x8, RZ ;  /* 0x0000000802077810 */ /* 0x000fc60007ffe0ff */
[--C-:B0-----:R-:W-:Y:S01]  /*1240*/  IMAD.WIDE.U32 R14, R11, 0x4, R26.reuse ;  /* 0x000000040b0e7825 */ /* 0x101fe200078e001a */
[----:B------:R-:W3:Y:S03]  /*1250*/  LDG.E R22, desc[UR20][R24.64] ;  /* 0x0000001418167981 */ /* 0x000ee6000c1e1900 */
[----:B------:R-:W-:Y:S01]  /*1260*/  IMAD.WIDE.U32 R26, R7, 0x4, R26 ;  /* 0x00000004071a7825 */ /* 0x000fe200078e001a */
[----:B------:R-:W2:Y:S04]  /*1270*/  LDS.128 R8, [UR4+-0x20] ;  /* 0xffffe004ff087984 */ /* 0x000ea80008000c00 */
[----:B------:R0:W3:Y:S04]  /*1280*/  LDG.E R25, desc[UR20][R14.64] ;  /* 0x000000140e197981 */ /* 0x0000e8000c1e1900 */
[----:B------:R-:W3:Y:S01]  /*1290*/  LDG.E R24, desc[UR20][R26.64] ;  /* 0x000000141a187981 */ /* 0x000ee2000c1e1900 */
[----:B------:R-:W-:-:S04]  /*12a0*/  UIADD3 UR5, UPT, UPT, UR5, 0x10, URZ ;  /* 0x0000001005057890 */ /* 0x000fc8000fffe0ff */
[----:B------:R-:W-:Y:S01]  /*12b0*/  UISETP.NE.AND UP0, UPT, UR5, URZ, UPT ;  /* 0x000000ff0500728c */ /* 0x000fe2000bf05270 */
[----:B------:R-:W-:Y:S01]  /*12c0*/  IADD3 R2, PT, PT, R2, 0x10, RZ ;  /* 0x0000001002027810 */ /* 0x000fe20007ffe0ff */
[----:B--2---:R-:W-:-:S04]  /*12d0*/  IMAD R4, R4, R8, R5 ;  /* 0x0000000804047224 */ /* 0x004fc800078e0205 */
[----:B----4-:R-:W-:Y:S02]  /*12e0*/  IMAD R9, R9, R6, R4 ;  /* 0x0000000609097224 */ /* 0x010fe400078e0204 */
[----:B------:R-:W3:Y:S02]  /*12f0*/  LDS.128 R4, [UR4+-0x10] ;  /* 0xfffff004ff047984 */ /* 0x000ee40008000c00 */
[----:B-----5:R-:W-:-:S04]  /*1300*/  IMAD R9, R10, R29, R9 ;  /* 0x0000001d0a097224 */ /* 0x020fc800078e0209 */
[----:B------:R-:W-:Y:S02]  /*1310*/  IMAD R28, R11, R28, R9 ;  /* 0x0000001c0b1c7224 */ /* 0x000fe400078e0209 */
[----:B------:R-:W1:Y:S02]  /*1320*/  LDS.128 R8, [UR4] ;  /* 0x00000004ff087984 */ /* 0x000e640008000c00 */
[----:B---3--:R-:W-:-:S04]  /*1330*/  IMAD R4, R13, R4, R28 ;  /* 0x000000040d047224 */ /* 0x008fc800078e021c */
[----:B------:R-:W-:Y:S02]  /*1340*/  IMAD R4, R5, R12, R4 ;  /* 0x0000000c05047224 */ /* 0x000fe400078e0204 */
[----:B0-----:R-:W0:Y:S02]  /*1350*/  LDS.128 R12, [UR4+0x10] ;  /* 0x00001004ff0c7984 */ /* 0x001e240008000c00 */
[----:B------:R-:W-:-:S04]  /*1360*/  IMAD R4, R6, R17, R4 ;  /* 0x0000001106047224 */ /* 0x000fc800078e0204 */
[----:B------:R-:W-:-:S04]  /*1370*/  IMAD R4, R7, R16, R4 ;  /* 0x0000001007047224 */ /* 0x000fc800078e0204 */
[----:B-1----:R-:W-:-:S04]  /*1380*/  IMAD R4, R19, R8, R4 ;  /* 0x0000000813047224 */ /* 0x002fc800078e0204 */
[----:B------:R-:W-:-:S04]  /*1390*/  IMAD R4, R9, R18, R4 ;  /* 0x0000001209047224 */ /* 0x000fc800078e0204 */
[----:B------:R-:W-:-:S04]  /*13a0*/  IMAD R4, R10, R21, R4 ;  /* 0x000000150a047224 */ /* 0x000fc800078e0204 */
[----:B------:R-:W-:Y:S01]  /*13b0*/  IMAD R4, R11, R20, R4 ;  /* 0x000000140b047224 */ /* 0x000fe200078e0204 */
[----:B------:R-:W-:-:S03]  /*13c0*/  UIADD3 UR4, UPT, UPT, UR4, 0x40, URZ ;  /* 0x0000004004047890 */ /* 0x000fc6000fffe0ff */
[----:B0-----:R-:W-:-:S04]  /*13d0*/  IMAD R4, R23, R12, R4 ;  /* 0x0000000c17047224 */ /* 0x001fc800078e0204 */
[----:B------:R-:W-:-:S04]  /*13e0*/  IMAD R4, R13, R22, R4 ;  /* 0x000000160d047224 */ /* 0x000fc800078e0204 */
[----:B------:R-:W-:-:S04]  /*13f0*/  IMAD R4, R14, R25, R4 ;  /* 0x000000190e047224 */ /* 0x000fc800078e0204 */
[----:B------:R-:W-:Y:S01]  /*1400*/  IMAD R5, R15, R24, R4 ;  /* 0x000000180f057224 */ /* 0x000fe200078e0204 */
[----:B------:R-:W-:Y:S06]  /*1410*/  BRA.U UP0, `(.L_x_14) ;  /* 0xfffffff900dc7547 */ /* 0x000fec000b83ffff */
.L_x_13:
[----:B------:R-:W-:Y:S05]  /*1420*/  BRA.U !UP1, `(.L_x_12) ;  /* 0x0000000509647547 */ /* 0x000fea000b800000 */
[----:B------:R-:W-:Y:S02]  /*1430*/  UISETP.GE.U32.AND UP0, UPT, UR6, 0x8, UPT ;  /* 0x000000080600788c */ /* 0x000fe4000bf06070 */
[----:B------:R-:W-:-:S04]  /*1440*/  ULOP3.LUT UR5, UR22, 0x7, URZ, 0xc0, !UPT ;  /* 0x0000000716057892 */ /* 0x000fc8000f8ec0ff */
[----:B------:R-:W-:-:S03]  /*1450*/  UISETP.NE.AND UP1, UPT, UR5, URZ, UPT ;  /* 0x000000ff0500728c */ /* 0x000fc6000bf25270 */
[----:B------:R-:W-:Y:S08]  /*1460*/  BRA.U !UP0, `(.L_x_15) ;  /* 0x0000000108a07547 */ /* 0x000ff0000b800000 */
[----:B------:R-:W1:Y:S01]  /*1470*/  LDC.64 R6, c[0x0][0x380] ;  /* 0x0000e000ff067b82 */ /* 0x000e620000000a00 */
[----:B0-----:R-:W-:-:S05]  /*1480*/  IMAD R25, R0, UR22, R3 ;  /* 0x0000001600197c24 */ /* 0x001fca000f8e0203 */
[C---:B------:R-:W-:Y:S02]  /*1490*/  IADD3 R11, PT, PT, R25.reuse, 0x1, RZ ;  /* 0x00000001190b7810 */ /* 0x040fe40007ffe0ff */
[C---:B---3--:R-:W-:Y:S01]  /*14a0*/  IADD3 R13, PT, PT, R25.reuse, 0x2, RZ ;  /* 0x00000002190d7810 */ /* 0x048fe20007ffe0ff */
[C---:B------:R-:W-:Y:S01]  /*14b0*/  VIADD R15, R25.reuse, 0x3 ;  /* 0x00000003190f7836 */ /* 0x040fe20000000000 */
[C---:B------:R-:W-:Y:S01]  /*14c0*/  IADD3 R23, PT, PT, R25.reuse, 0x4, RZ ;  /* 0x0000000419177810 */ /* 0x040fe20007ffe0ff */
[----:B-1----:R-:W-:-:S04]  /*14d0*/  IMAD.WIDE.U32 R8, R25, 0x4, R6 ;  /* 0x0000000419087825 */ /* 0x002fc800078e0006 */
[--C-:B------:R-:W-:Y:S01]  /*14e0*/  IMAD.WIDE.U32 R10, R11, 0x4, R6.reuse ;  /* 0x000000040b0a7825 */ /* 0x100fe200078e0006 */
[----:B------:R0:W2:Y:S03]  /*14f0*/  LDG.E R2, desc[UR20][R8.64] ;  /* 0x0000001408027981 */ /* 0x0000a6000c1e1900 */
[--C-:B------:R-:W-:Y:S01]  /*1500*/  IMAD.WIDE.U32 R12, R13, 0x4, R6.reuse ;  /* 0x000000040d0c7825 */ /* 0x100fe200078e0006 */
[----:B------:R1:W3:Y:S03]  /*1510*/  LDG.E R4, desc[UR20][R10.64] ;  /* 0x000000140a047981 */ /* 0x0002e6000c1e1900 */
[----:B------:R-:W-:Y:S01]  /*1520*/  IMAD.WIDE.U32 R14, R15, 0x4, R6 ;  /* 0x000000040f0e7825 */ /* 0x000fe200078e0006 */
[----:B------:R-:W4:Y:S01]  /*1530*/  LDG.E R17, desc[UR20][R12.64] ;  /* 0x000000140c117981 */ /* 0x000f22000c1e1900 */
[----:B------:R-:W-:-:S02]  /*1540*/  IADD3 R21, PT, PT, R25, 0x5, RZ ;  /* 0x0000000519157810 */ /* 0x000fc40007ffe0ff */
[--C-:B------:R-:W-:Y:S01]  /*1550*/  IMAD.WIDE.U32 R22, R23, 0x4, R6.reuse ;  /* 0x0000000417167825 */ /* 0x100fe200078e0006 */
[----:B------:R5:W4:Y:S01]  /*1560*/  LDG.E R16, desc[UR20][R14.64] ;  /* 0x000000140e107981 */ /* 0x000b22000c1e1900 */
[----:B------:R-:W-:Y:S02]  /*1570*/  IADD3 R27, PT, PT, R25, 0x6, RZ ;  /* 0x00000006191b7810 */ /* 0x000fe40007ffe0ff */
[--C-:B------:R-:W-:Y:S01]  /*1580*/  IMAD.WIDE.U32 R20, R21, 0x4, R6.reuse ;  /* 0x0000000415147825 */ /* 0x100fe200078e0006 */
[----:B------:R-:W4:Y:S01]  /*1590*/  LDG.E R19, desc[UR20][R22.64] ;  /* 0x0000001416137981 */ /* 0x000f22000c1e1900 */
[----:B0-----:R-:W-:Y:S02]  /*15a0*/  IADD3 R9, PT, PT, R25, 0x7, RZ ;  /* 0x0000000719097810 */ /* 0x001fe40007ffe0ff */
[--C-:B------:R-:W-:Y:S01]  /*15b0*/  IMAD.WIDE.U32 R24, R27, 0x4, R6.reuse ;  /* 0x000000041b187825 */ /* 0x100fe200078e0006 */
[----:B------:R-:W4:Y:S03]  /*15c0*/  LDG.E R18, desc[UR20][R20.64] ;  /* 0x0000001414127981 */ /* 0x000f26000c1e1900 */
[----:B------:R-:W-:-:S02]  /*15d0*/  IMAD.WIDE.U32 R26, R9, 0x4, R6 ;  /* 0x00000004091a7825 */ /* 0x000fc400078e0006 */
[----:B------:R-:W4:Y:S04]  /*15e0*/  LDG.E R7, desc[UR20][R24.64] ;  /* 0x0000001418077981 */ /* 0x000f28000c1e1900 */
[----:B------:R-:W4:Y:S01]  /*15f0*/  LDG.E R6, desc[UR20][R26.64] ;  /* 0x000000141a067981 */ /* 0x000f22000c1e1900 */
[----:B------:R-:W-:Y:S01]  /*1600*/  MOV R8, 0x400 ;  /* 0x0000040000087802 */ /* 0x000fe20000000f00 */
[----:B------:R-:W0:Y:S03]  /*1610*/  S2R R9, SR_CgaCtaId ;  /* 0x0000000000097919 */ /* 0x000e260000008800 */
[----:B0-----:R-:W-:-:S05]  /*1620*/  LEA R8, R9, R8, 0x18 ;  /* 0x0000000809087211 */ /* 0x001fca00078ec0ff */
[C---:B------:R-:W-:Y:S01]  /*1630*/  IMAD R28, R3.reuse, 0x4, R8 ;  /* 0x00000004031c7824 */ /* 0x040fe200078e0208 */
[----:B------:R-:W-:-:S04]  /*1640*/  IADD3 R3, PT, PT, R3, 0x8, RZ ;  /* 0x0000000803037810 */ /* 0x000fc80007ffe0ff */
[----:B-1----:R-:W2:Y:S04]  /*1650*/  LDS.128 R8, [R28] ;  /* 0x000000001c087984 */ /* 0x002ea80000000c00 */
[----:B-----5:R-:W0:Y:S01]  /*1660*/  LDS.128 R12, [R28+0x10] ;  /* 0x000010001c0c7984 */ /* 0x020e220000000c00 */
[----:B--2---:R-:W-:-:S04]  /*1670*/  IMAD R2, R2, R8, R5 ;  /* 0x0000000802027224 */ /* 0x004fc800078e0205 */
[----:B---3--:R-:W-:-:S04]  /*1680*/  IMAD R2, R4, R9, R2 ;  /* 0x0000000904027224 */ /* 0x008fc800078e0202 */
[----:B----4-:R-:W-:-:S04]  /*1690*/  IMAD R2, R17, R10, R2 ;  /* 0x0000000a11027224 */ /* 0x010fc800078e0202 */
[----:B------:R-:W-:-:S04]  /*16a0*/  IMAD R2, R16, R11, R2 ;  /* 0x0000000b10027224 */ /* 0x000fc800078e0202 */
[----:B0-----:R-:W-:-:S04]  /*16b0*/  IMAD R2, R19, R12, R2 ;  /* 0x0000000c13027224 */ /* 0x001fc800078e0202 */
[----:B------:R-:W-:-:S04]  /*16c0*/  IMAD R2, R18, R13, R2 ;  /* 0x0000000d12027224 */ /* 0x000fc800078e0202 */
[----:B------:R-:W-:-:S04]  /*16d0*/  IMAD R2, R7, R14, R2 ;  /* 0x0000000e07027224 */ /* 0x000fc800078e0202 */
[----:B------:R-:W-:-:S07]  /*16e0*/  IMAD R5, R6, R15, R2 ;  /* 0x0000000f06057224 */ /* 0x000fce00078e0202 */
.L_x_15:
[----:B------:R-:W-:Y:S05]  /*16f0*/  BRA.U !UP1, `(.L_x_12) ;  /* 0x0000000109b07547 */ /* 0x000fea000b800000 */
[----:B------:R-:W-:Y:S02]  /*1700*/  UISETP.GE.U32.AND UP0, UPT, UR5, 0x4, UPT ;  /* 0x000000040500788c */ /* 0x000fe4000bf06070 */
[----:B------:R-:W-:-:S04]  /*1710*/  ULOP3.LUT UR4, UR22, 0x3, URZ, 0xc0, !UPT ;  /* 0x0000000316047892 */ /* 0x000fc8000f8ec0ff */
[----:B------:R-:W-:-:S03]  /*1720*/  UISETP.NE.AND UP1, UPT, UR4, URZ, UPT ;  /* 0x000000ff0400728c */ /* 0x000fc6000bf25270 */
[----:B------:R-:W-:Y:S08]  /*1730*/  BRA.U !UP0, `(.L_x_16) ;  /* 0x00000001085c7547 */ /* 0x000ff0000b800000 */
[----:B------:R-:W1:Y:S01]  /*1740*/  LDC.64 R6, c[0x0][0x380] ;  /* 0x0000e000ff067b82 */ /* 0x000e620000000a00 */
[----:B0-----:R-:W-:-:S05]  /*1750*/  IMAD R11, R0, UR22, R3 ;  /* 0x00000016000b7c24 */ /* 0x001fca000f8e0203 */
[C---:B---3--:R-:W-:Y:S02]  /*1760*/  IADD3 R13, PT, PT, R11.reuse, 0x1, RZ ;  /* 0x000000010b0d7810 */ /* 0x048fe40007ffe0ff */
[C---:B------:R-:W-:Y:S01]  /*1770*/  IADD3 R15, PT, PT, R11.reuse, 0x2, RZ ;  /* 0x000000020b0f7810 */ /* 0x040fe20007ffe0ff */
[C---:B-1----:R-:W-:Y:S01]  /*1780*/  IMAD.WIDE.U32 R8, R11.reuse, 0x4, R6 ;  /* 0x000000040b087825 */ /* 0x042fe200078e0006 */
[----:B------:R-:W-:-:S03]  /*1790*/  IADD3 R11, PT, PT, R11, 0x3, RZ ;  /* 0x000000030b0b7810 */ /* 0x000fc60007ffe0ff */
[--C-:B------:R-:W-:Y:S01]  /*17a0*/  IMAD.WIDE.U32 R12, R13, 0x4, R6.reuse ;  /* 0x000000040d0c7825 */ /* 0x100fe200078e0006 */
[----:B------:R0:W2:Y:S03]  /*17b0*/  LDG.E R2, desc[UR20][R8.64] ;  /* 0x0000001408027981 */ /* 0x0000a6000c1e1900 */
[--C-:B------:R-:W-:Y:S02]  /*17c0*/  IMAD.WIDE.U32 R14, R15, 0x4, R6.reuse ;  /* 0x000000040f0e7825 */ /* 0x100fe400078e0006 */
[----:B------:R-:W3:Y:S02]  /*17d0*/  LDG.E R12, desc[UR20][R12.64] ;  /* 0x000000140c0c7981 */ /* 0x000ee4000c1e1900 */
[----:B------:R-:W-:Y:S02]  /*17e0*/  IMAD.WIDE.U32 R6, R11, 0x4, R6 ;  /* 0x000000040b067825 */ /* 0x000fe400078e0006 */
[----:B------:R-:W4:Y:S04]  /*17f0*/  LDG.E R14, desc[UR20][R14.64] ;  /* 0x000000140e0e7981 */ /* 0x000f28000c1e1900 */
[----:B------:R-:W5:Y:S01]  /*1800*/  LDG.E R6, desc[UR20][R6.64] ;  /* 0x0000001406067981 */ /* 0x000f62000c1e1900 */
[----:B------:R-:W-:Y:S01]  /*1810*/  MOV R4, 0x400 ;  /* 0x0000040000047802 */ /* 0x000fe20000000f00 */
[----:B------:R-:W1:Y:S03]  /*1820*/  S2R R11, SR_CgaCtaId ;  /* 0x00000000000b7919 */ /* 0x000e660000008800 */
[----:B-1----:R-:W-:-:S05]  /*1830*/  LEA R4, R11, R4, 0x18 ;  /* 0x000000040b047211 */ /* 0x002fca00078ec0ff */
[C---:B------:R-:W-:Y:S01]  /*1840*/  IMAD R4, R3.reuse, 0x4, R4 ;  /* 0x0000000403047824 */ /* 0x040fe200078e0204 */
[----:B------:R-:W-:-:S04]  /*1850*/  IADD3 R3, PT, PT, R3, 0x4, RZ ;  /* 0x0000000403037810 */ /* 0x000fc80007ffe0ff */
[----:B0-----:R-:W2:Y:S02]  /*1860*/  LDS.128 R8, [R4] ;  /* 0x0000000004087984 */ /* 0x001ea40000000c00 */
[----:B--2---:R-:W-:-:S04]  /*1870*/  IMAD R2, R2, R8, R5 ;  /* 0x0000000802027224 */ /* 0x004fc800078e0205 */
[----:B---3--:R-:W-:-:S04]  /*1880*/  IMAD R9, R12, R9, R2 ;  /* 0x000000090c097224 */ /* 0x008fc800078e0202 */
[----:B----4-:R-:W-:-:S04]  /*1890*/  IMAD R10, R14, R10, R9 ;  /* 0x0000000a0e0a7224 */ /* 0x010fc800078e0209 */
[----:B-----5:R-:W-:-:S07]  /*18a0*/  IMAD R5, R6, R11, R10 ;  /* 0x0000000b06057224 */ /* 0x020fce00078e020a */
.L_x_16:
[----:B------:R-:W-:Y:S05]  /*18b0*/  BRA.U !UP1, `(.L_x_12) ;  /* 0x0000000109407547 */ /* 0x000fea000b800000 */
[----:B------:R-:W1:Y:S01]  /*18c0*/  S2R R9, SR_CgaCtaId ;  /* 0x0000000000097919 */ /* 0x000e620000008800 */
[----:B------:R-:W2:Y:S01]  /*18d0*/  LDC.64 R6, c[0x0][0x380] ;  /* 0x0000e000ff067b82 */ /* 0x000ea20000000a00 */
[----:B------:R-:W-:Y:S01]  /*18e0*/  MOV R2, 0x400 ;  /* 0x0000040000027802 */ /* 0x000fe20000000f00 */
[----:B------:R-:W-:-:S03]  /*18f0*/  UIADD3 UR4, UPT, UPT, -UR4, URZ, URZ ;  /* 0x000000ff04047290 */ /* 0x000fc6000fffe1ff */
[----:B-1----:R-:W-:Y:S01]  /*1900*/  LEA R2, R9, R2, 0x18 ;  /* 0x0000000209027211 */ /* 0x002fe200078ec0ff */
[----:B0-----:R-:W-:-:S03]  /*1910*/  IMAD R9, R0, UR22, R3 ;  /* 0x0000001600097c24 */ /* 0x001fc6000f8e0203 */
[----:B------:R-:W-:-:S07]  /*1920*/  LEA R4, R3, R2, 0x2 ;  /* 0x0000000203047211 */ /* 0x000fce00078e10ff */
.L_x_17:
[C---:B--2---:R-:W-:Y:S01]  /*1930*/  IMAD.WIDE.U32 R2, R9.reuse, 0x4, R6 ;  /* 0x0000000409027825 */ /* 0x044fe200078e0006 */
[----:B------:R0:W1:Y:S05]  /*1940*/  LDS R8, [R4] ;  /* 0x0000000004087984 */ /* 0x00006a0000000800 */
[----:B------:R-:W1:Y:S01]  /*1950*/  LDG.E R2, desc[UR20][R2.64] ;  /* 0x0000001402027981 */ /* 0x000e62000c1e1900 */
[----:B------:R-:W-:Y:S01]  /*1960*/  UIADD3 UR4, UPT, UPT, UR4, 0x1, URZ ;  /* 0x0000000104047890 */ /* 0x000fe2000fffe0ff */
[----:B------:R-:W-:Y:S02]  /*1970*/  IADD3 R9, PT, PT, R9, 0x1, RZ ;  /* 0x0000000109097810 */ /* 0x000fe40007ffe0ff */
[----:B0-----:R-:W-:Y:S01]  /*1980*/  IADD3 R4, PT, PT, R4, 0x4, RZ ;  /* 0x0000000404047810 */ /* 0x001fe20007ffe0ff */
[----:B------:R-:W-:Y:S01]  /*1990*/  UISETP.NE.AND UP0, UPT, UR4, URZ, UPT ;  /* 0x000000ff0400728c */ /* 0x000fe2000bf05270 */
[----:B-1----:R-:W-:-:S08]  /*19a0*/  IMAD R5, R2, R8, R5 ;  /* 0x0000000802057224 */ /* 0x002fd000078e0205 */
[----:B------:R-:W-:Y:S05]  /*19b0*/  BRA.U UP0, `(.L_x_17) ;  /* 0xfffffffd00dc7547 */ /* 0x000fea000b83ffff */
.L_x_12:
[----:B------:R-:W0:Y:S01]  /*19c0*/  S2R R7, SR_CTAID.X ;  /* 0x0000000000077919 */ /* 0x000e220000002500 */
[----:B------:R-:W1:Y:S01]  /*19d0*/  LDC.64 R2, c[0x0][0x390] ;  /* 0x0000e400ff027b82 */ /* 0x000e620000000a00 */
[----:B0-----:R-:W-:-:S04]  /*19e0*/  IMAD R7, R0, UR22, R7 ;  /* 0x0000001600077c24 */ /* 0x001fc8000f8e0207 */
[----:B-1----:R-:W-:-:S05]  /*19f0*/  IMAD.WIDE.U32 R2, R7, 0x4, R2 ;  /* 0x0000000407027825 */ /* 0x002fca00078e0002 */
[----:B------:R-:W-:Y:S01]  /*1a00*/  STG.E desc[UR20][R2.64], R5 ;  /* 0x0000000502007986 */ /* 0x000fe2000c101914 */
[----:B------:R-:W-:Y:S05]  /*1a10*/  EXIT ;  /* 0x000000000000794d */ /* 0x000fea0003800000 */
.L_x_18:
        /* <DEDUP_REMOVED lines=14> */
.L_x_39:


//--------------------- .text._Z10computeLFGPyS_iii --------------------------
	.section	.text._Z10computeLFGPyS_iii,"ax",@progbits
	.align	128
        .global         _Z10computeLFGPyS_iii
        .type           _Z10computeLFGPyS_iii,@function
        .size           _Z10computeLFGPyS_iii,(.L_x_40 - _Z10computeLFGPyS_iii)
        .other          _Z10computeLFGPyS_iii,@"STO_CUDA_ENTRY STV_DEFAULT"
_Z10computeLFGPyS_iii:
.text._Z10computeLFGPyS_iii:
[----:B------:R-:W-:Y:S01]  /*0000*/  LDC R1, c[0x0][0x37c] ;  /* 0x0000df00ff017b82 */ /* 0x000fe20000000800 */
[----:B------:R-:W0:Y:S07]  /*0010*/  S2R R0, SR_TID.X ;  /* 0x0000000000007919 */ /* 0x000e2e0000002100 */
[----:B------:R-:W0:Y:S08]  /*0020*/  S2UR UR4, SR_CTAID.X ;  /* 0x00000000000479c3 */ /* 0x000e300000002500 */
[----:B------:R-:W0:Y:S02]  /*0030*/  LDC R3, c[0x0][0x360] ;  /* 0x0000d800ff037b82 */ /* 0x000e240000000800 */
[----:B0-----:R-:W-:-:S05]  /*0040*/  IMAD R3, R3, UR4, R0 ;  /* 0x0000000403037c24 */ /* 0x001fca000f8e0200 */
[----:B------:R-:W-:-:S13]  /*0050*/  ISETP.GT.AND P0, PT, R3, 0x63, PT ;  /* 0x000000630300780c */ /* 0x000fda0003f04270 */
[----:B------:R-:W-:Y:S05]  /*0060*/  @P0 EXIT ;  /* 0x000000000000094d */ /* 0x000fea0003800000 */
[----:B------:R-:W0:Y:S01]  /*0070*/  LDCU UR5, c[0x0][0x394] ;  /* 0x00007280ff0577ac */ /* 0x000e220008000800 */
[----:B------:R-:W1:Y:S01]  /*0080*/  LDCU.64 UR14, c[0x0][0x358] ;  /* 0x00006b00ff0e77ac */ /* 0x000e620008000a00 */
[----:B0-----:R-:W-:-:S09]  /*0090*/  UISETP.GE.AND UP0, UPT, UR5, 0x1, UPT ;  /* 0x000000010500788c */ /* 0x001fd2000bf06270 */
[----:B-1----:R-:W-:Y:S05]  /*00a0*/  BRA.U !UP0, `(.L_x_19) ;  /* 0x0000000508f07547 */ /* 0x002fea000b800000 */
[----:B------:R-:W0:Y:S01]  /*00b0*/  LDCU UR6, c[0x0][0x390] ;  /* 0x00007200ff0677ac */ /* 0x000e220008000800 */
[----:B------:R-:W-:Y:S01]  /*00c0*/  IMAD R0, R3, UR5, RZ ;  /* 0x0000000503007c24 */ /* 0x000fe2000f8e02ff */
[----:B------:R-:W-:Y:S02]  /*00d0*/  UISETP.GE.U32.AND UP1, UPT, UR5, 0x10, UPT ;  /* 0x000000100500788c */ /* 0x000fe4000bf26070 */
[----:B------:R-:W-:Y:S01]  /*00e0*/  ULOP3.LUT UR12, UR5, 0xf, URZ, 0xc0, !UPT ;  /* 0x0000000f050c7892 */ /* 0x000fe2000f8ec0ff */
[----:B------:R-:W-:-:S03]  /*00f0*/  UMOV UR4, URZ ;  /* 0x000000ff00047c82 */ /* 0x000fc60008000000 */
[----:B------:R-:W-:Y:S01]  /*0100*/  UISETP.NE.AND UP0, UPT, UR12, URZ, UPT ;  /* 0x000000ff0c00728c */ /* 0x000fe2000bf05270 */
[----:B0-----:R-:W-:Y:S02]  /*0110*/  IMAD R2, R3, UR6, RZ ;  /* 0x0000000603027c24 */ /* 0x001fe4000f8e02ff */
[----:B------:R-:W-:Y:S08]  /*0120*/  BRA.U !UP1, `(.L_x_20) ;  /* 0x0000000109d07547 */ /* 0x000ff0000b800000 */
[----:B------:R-:W0:Y:S01]  /*0130*/  LDCU.128 UR8, c[0x0][0x380] ;  /* 0x00007000ff0877ac */ /* 0x000e220008000c00 */
[----:B------:R-:W-:Y:S01]  /*0140*/  MOV R8, R2 ;  /* 0x0000000200087202 */ /* 0x000fe20000000f00 */
[----:B------:R-:W-:Y:S01]  /*0150*/  IMAD.MOV.U32 R9, RZ, RZ, R0 ;  /* 0x000000ffff097224 */ /* 0x000fe200078e0000 */
[----:B------:R-:W-:Y:S02]  /*0160*/  ULOP3.LUT UR4, UR5, 0x7ffffff0, URZ, 0xc0, !UPT ;  /* 0x7ffffff005047892 */ /* 0x000fe4000f8ec0ff */
[----:B0-----:R-:W-:Y:S02]  /*0170*/  UIADD3 UR7, UP1, UPT, UR10, 0x40, URZ ;  /* 0x000000400a077890 */ /* 0x001fe4000ff3e0ff */
[----:B------:R-:W-:Y:S02]  /*0180*/  UIADD3 UR5, UP2, UPT, UR8, 0x40, URZ ;  /* 0x0000004008057890 */ /* 0x000fe4000ff5e0ff */
[----:B------:R-:W-:Y:S02]  /*0190*/  UIADD3 UR10, UPT, UPT, -UR4, URZ, URZ ;  /* 0x000000ff040a7290 */ /* 0x000fe4000fffe1ff */
[----:B------:R-:W-:-:S02]  /*01a0*/  UIADD3.X UR8, UPT, UPT, URZ, UR11, URZ, UP1, !UPT ;  /* 0x0000000bff087290 */ /* 0x000fc40008ffe4ff */
[----:B------:R-:W-:-:S12]  /*01b0*/  UIADD3.X UR6, UPT, UPT, URZ, UR9, URZ, UP2, !UPT ;  /* 0x00000009ff067290 */ /* 0x000fd800097fe4ff */
.L_x_21:
[----:B------:R-:W-:Y:S01]  /*01c0*/  MOV R6, UR7 ;  /* 0x0000000700067c02 */ /* 0x000fe20008000f00 */
[----:B------:R-:W-:-:S04]  /*01d0*/  IMAD.U32 R7, RZ, RZ, UR8 ;  /* 0x00000008ff077e24 */ /* 0x000fc8000f8e00ff */
[----:B------:R-:W-:-:S05]  /*01e0*/  IMAD.WIDE R6, R9, 0x8, R6 ;  /* 0x0000000809067825 */ /* 0x000fca00078e0206 */
[----:B----4-:R-:W2:Y:S01]  /*01f0*/  LDG.E.64 R10, desc[UR14][R6.64+-0x40] ;  /* 0xffffc00e060a7981 */ /* 0x010ea2000c1e1b00 */
[----:B------:R-:W-:Y:S01]  /*0200*/  MOV R4, UR5 ;  /* 0x0000000500047c02 */ /* 0x000fe20008000f00 */
[----:B------:R-:W-:-:S04]  /*0210*/  IMAD.U32 R5, RZ, RZ, UR6 ;  /* 0x00000006ff057e24 */ /* 0x000fc8000f8e00ff */
[----:B------:R-:W-:-:S05]  /*0220*/  IMAD.WIDE R4, R8, 0x8, R4 ;  /* 0x0000000808047825 */ /* 0x000fca00078e0204 */
[----:B--2---:R0:W-:Y:S04]  /*0230*/  STG.E.64 desc[UR14][R4.64+-0x40], R10 ;  /* 0xffffc00a04007986 */ /* 0x0041e8000c101b0e */
[----:B------:R-:W2:Y:S04]  /*0240*/  LDG.E.64 R12, desc[UR14][R6.64+-0x38] ;  /* 0xffffc80e060c7981 */ /* 0x000ea8000c1e1b00 */
[----:B--2---:R1:W-:Y:S04]  /*0250*/  STG.E.64 desc[UR14][R4.64+-0x38], R12 ;  /* 0xffffc80c04007986 */ /* 0x0043e8000c101b0e */
[----:B------:R-:W2:Y:S04]  /*0260*/  LDG.E.64 R14, desc[UR14][R6.64+-0x30] ;  /* 0xffffd00e060e7981 */ /* 0x000ea8000c1e1b00 */
[----:B--2---:R2:W-:Y:S04]  /*0270*/  STG.E.64 desc[UR14][R4.64+-0x30], R14 ;  /* 0xffffd00e04007986 */ /* 0x0045e8000c101b0e */
[----:B------:R-:W3:Y:S04]  /*0280*/  LDG.E.64 R16, desc[UR14][R6.64+-0x28] ;  /* 0xffffd80e06107981 */ /* 0x000ee8000c1e1b00 */
[----:B---3--:R3:W-:Y:S04]  /*0290*/  STG.E.64 desc[UR14][R4.64+-0x28], R16 ;  /* 0xffffd81004007986 */ /* 0x0087e8000c101b0e */
[----:B------:R-:W4:Y:S04]  /*02a0*/  LDG.E.64 R18, desc[UR14][R6.64+-0x20] ;  /* 0xffffe00e06127981 */ /* 0x000f28000c1e1b00 */
[----:B----4-:R4:W-:Y:S04]  /*02b0*/  STG.E.64 desc[UR14][R4.64+-0x20], R18 ;  /* 0xffffe01204007986 */ /* 0x0109e8000c101b0e */
[----:B------:R-:W5:Y:S04]  /*02c0*/  LDG.E.64 R20, desc[UR14][R6.64+-0x18] ;  /* 0xffffe80e06147981 */ /* 0x000f68000c1e1b00 */
[----:B-----5:R5:W-:Y:S04]  /*02d0*/  STG.E.64 desc[UR14][R4.64+-0x18], R20 ;  /* 0xffffe81404007986 */ /* 0x020be8000c101b0e */
[----:B0-----:R-:W2:Y:S04]  /*02e0*/  LDG.E.64 R10, desc[UR14][R6.64+-0x10] ;  /* 0xfffff00e060a7981 */ /* 0x001ea8000c1e1b00 */
[----:B--2---:R0:W-:Y:S04]  /*02f0*/  STG.E.64 desc[UR14][R4.64+-0x10], R10 ;  /* 0xfffff00a04007986 */ /* 0x0041e8000c101b0e */
[----:B-1----:R-:W2:Y:S04]  /*0300*/  LDG.E.64 R12, desc[UR14][R6.64+-0x8] ;  /* 0xfffff80e060c7981 */ /* 0x002ea8000c1e1b00 */
[----:B--2---:R1:W-:Y:S04]  /*0310*/  STG.E.64 desc[UR14][R4.64+-0x8], R12 ;  /* 0xfffff80c04007986 */ /* 0x0043e8000c101b0e */
[----:B------:R-:W2:Y:S04]  /*0320*/  LDG.E.64 R14, desc[UR14][R6.64] ;  /* 0x0000000e060e7981 */ /* 0x000ea8000c1e1b00 */
[----:B--2---:R2:W-:Y:S04]  /*0330*/  STG.E.64 desc[UR14][R4.64], R14 ;  /* 0x0000000e04007986 */ /* 0x0045e8000c101b0e */
[----:B---3--:R-:W3:Y:S04]  /*0340*/  LDG.E.64 R16, desc[UR14][R6.64+0x8] ;  /* 0x0000080e06107981 */ /* 0x008ee8000c1e1b00 */
[----:B---3--:R3:W-:Y:S04]  /*0350*/  STG.E.64 desc[UR14][R4.64+0x8], R16 ;  /* 0x0000081004007986 */ /* 0x0087e8000c101b0e */
[----:B----4-:R-:W4:Y:S04]  /*0360*/  LDG.E.64 R18, desc[UR14][R6.64+0x10] ;  /* 0x0000100e06127981 */ /* 0x010f28000c1e1b00 */
[----:B----4-:R4:W-:Y:S04]  /*0370*/  STG.E.64 desc[UR14][R4.64+0x10], R18 ;  /* 0x0000101204007986 */ /* 0x0109e8000c101b0e */
[----:B-----5:R-:W5:Y:S04]  /*0380*/  LDG.E.64 R20, desc[UR14][R6.64+0x18] ;  /* 0x0000180e06147981 */ /* 0x020f68000c1e1b00 */
[----:B-----5:R4:W-:Y:S04]  /*0390*/  STG.E.64 desc[UR14][R4.64+0x18], R20 ;  /* 0x0000181404007986 */ /* 0x0209e8000c101b0e */
[----:B0-----:R-:W5:Y:S04]  /*03a0*/  LDG.E.64 R10, desc[UR14][R6.64+0x20] ;  /* 0x0000200e060a7981 */ /* 0x001f68000c1e1b00 */
[----:B-----5:R4:W-:Y:S04]  /*03b0*/  STG.E.64 desc[UR14][R4.64+0x20], R10 ;  /* 0x0000200a04007986 */ /* 0x0209e8000c101b0e */
[----:B-1----:R-:W5:Y:S04]  /*03c0*/  LDG.E.64 R12, desc[UR14][R6.64+0x28] ;  /* 0x0000280e060c7981 */ /* 0x002f68000c1e1b00 */
[----:B-----5:R4:W-:Y:S04]  /*03d0*/  STG.E.64 desc[UR14][R4.64+0x28], R12 ;  /* 0x0000280c04007986 */ /* 0x0209e8000c101b0e */
[----:B--2---:R-:W2:Y:S04]  /*03e0*/  LDG.E.64 R14, desc[UR14][R6.64+0x30] ;  /* 0x0000300e060e7981 */ /* 0x004ea8000c1e1b00 */
[----:B--2---:R4:W-:Y:S04]  /*03f0*/  STG.E.64 desc[UR14][R4.64+0x30], R14 ;  /* 0x0000300e04007986 */ /* 0x0049e8000c101b0e */
[----:B---3--:R-:W2:Y:S01]  /*0400*/  LDG.E.64 R16, desc[UR14][R6.64+0x38] ;  /* 0x0000380e06107981 */ /* 0x008ea2000c1e1b00 */
[----:B------:R-:W-:Y:S01]  /*0410*/  UIADD3 UR10, UPT, UPT, UR10, 0x10, URZ ;  /* 0x000000100a0a7890 */ /* 0x000fe2000fffe0ff */
[----:B------:R-:W-:Y:S01]  /*0420*/  IADD3 R9, PT, PT, R9, 0x10, RZ ;  /* 0x0000001009097810 */ /* 0x000fe20007ffe0ff */
[----:B------:R-:W-:-:S02]  /*0430*/  VIADD R8, R8, 0x10 ;  /* 0x0000001008087836 */ /* 0x000fc40000000000 */
[----:B------:R-:W-:Y:S01]  /*0440*/  UISETP.NE.AND UP1, UPT, UR10, URZ, UPT ;  /* 0x000000ff0a00728c */ /* 0x000fe2000bf25270 */
[----:B--2---:R4:W-:Y:S08]  /*0450*/  STG.E.64 desc[UR14][R4.64+0x38], R16 ;  /* 0x0000381004007986 */ /* 0x0049f0000c101b0e */
[----:B------:R-:W-:Y:S05]  /*0460*/  BRA.U UP1, `(.L_x_21) ;  /* 0xfffffffd01547547 */ /* 0x000fea000b83ffff */
.L_x_20:
[----:B------:R-:W-:Y:S05]  /*0470*/  BRA.U !UP0, `(.L_x_19) ;  /* 0x0000000108fc7547 */ /* 0x000fea000b800000 */
[----:B------:R-:W0:Y:S01]  /*0480*/  LDCU UR5, c[0x0][0x394] ;  /* 0x00007280ff0577ac */ /* 0x000e220008000800 */
[----:B------:R-:W-:Y:S02]  /*0490*/  UISETP.GE.U32.AND UP0, UPT, UR12, 0x8, UPT ;  /* 0x000000080c00788c */ /* 0x000fe4000bf06070 */
[----:B0-----:R-:W-:-:S04]  /*04a0*/  ULOP3.LUT UR6, UR5, 0x7, URZ, 0xc0, !UPT ;  /* 0x0000000705067892 */ /* 0x001fc8000f8ec0ff */
[----:B------:R-:W-:-:S03]  /*04b0*/  UISETP.NE.AND UP1, UPT, UR6, URZ, UPT ;  /* 0x000000ff0600728c */ /* 0x000fc6000bf25270 */
[----:B------:R-:W-:Y:S08]  /*04c0*/  BRA.U !UP0, `(.L_x_22) ;  /* 0x00000001085c7547 */ /* 0x000ff0000b800000 */
[----:B----4-:R-:W0:Y:S01]  /*04d0*/  LDC.64 R4, c[0x0][0x388] ;  /* 0x0000e200ff047b82 */ /* 0x010e220000000a00 */
[----:B------:R-:W-:-:S07]  /*04e0*/  IADD3 R7, PT, PT, R0, UR4, RZ ;  /* 0x0000000400077c10 */ /* 0x000fce000fffe0ff */
[----:B------:R-:W1:Y:S01]  /*04f0*/  LDC.64 R8, c[0x0][0x380] ;  /* 0x0000e000ff087b82 */ /* 0x000e620000000a00 */
[----:B0-----:R-:W-:-:S05]  /*0500*/  IMAD.WIDE R4, R7, 0x8, R4 ;  /* 0x0000000807047825 */ /* 0x001fca00078e0204 */
[----:B------:R-:W2:Y:S01]  /*0510*/  LDG.E.64 R6, desc[UR14][R4.64] ;  /* 0x0000000e04067981 */ /* 0x000ea2000c1e1b00 */
[----:B------:R-:W-:-:S04]  /*0520*/  VIADD R11, R2, UR4 ;  /* 0x00000004020b7c36 */ /* 0x000fc80008000000 */
[----:B-1----:R-:W-:-:S05]  /*0530*/  IMAD.WIDE R8, R11, 0x8, R8 ;  /* 0x000000080b087825 */ /* 0x002fca00078e0208 */
[----:B--2---:R0:W-:Y:S04]  /*0540*/  STG.E.64 desc[UR14][R8.64], R6 ;  /* 0x0000000608007986 */ /* 0x0041e8000c101b0e */
[----:B------:R-:W2:Y:S04]  /*0550*/  LDG.E.64 R10, desc[UR14][R4.64+0x8] ;  /* 0x0000080e040a7981 */ /* 0x000ea8000c1e1b00 */
[----:B--2---:R1:W-:Y:S04]  /*0560*/  STG.E.64 desc[UR14][R8.64+0x8], R10 ;  /* 0x0000080a08007986 */ /* 0x0043e8000c101b0e */
[----:B------:R-:W2:Y:S04]  /*0570*/  LDG.E.64 R12, desc[UR14][R4.64+0x10] ;  /* 0x0000100e040c7981 */ /* 0x000ea8000c1e1b00 */
[----:B--2---:R2:W-:Y:S04]  /*0580*/  STG.E.64 desc[UR14][R8.64+0x10], R12 ;  /* 0x0000100c08007986 */ /* 0x0045e8000c101b0e */
[----:B------:R-:W3:Y:S04]  /*0590*/  LDG.E.64 R14, desc[UR14][R4.64+0x18] ;  /* 0x0000180e040e7981 */ /* 0x000ee8000c1e1b00 */
[----:B---3--:R2:W-:Y:S04]  /*05a0*/  STG.E.64 desc[UR14][R8.64+0x18], R14 ;  /* 0x0000180e08007986 */ /* 0x0085e8000c101b0e */
[----:B------:R-:W3:Y:S04]  /*05b0*/  LDG.E.64 R16, desc[UR14][R4.64+0x20] ;  /* 0x0000200e04107981 */ /* 0x000ee8000c1e1b00 */
[----:B---3--:R2:W-:Y:S04]  /*05c0*/  STG.E.64 desc[UR14][R8.64+0x20], R16 ;  /* 0x0000201008007986 */ /* 0x0085e8000c101b0e */
[----:B------:R-:W3:Y:S04]  /*05d0*/  LDG.E.64 R18, desc[UR14][R4.64+0x28] ;  /* 0x0000280e04127981 */ /* 0x000ee8000c1e1b00 */
[----:B---3--:R2:W-:Y:S04]  /*05e0*/  STG.E.64 desc[UR14][R8.64+0x28], R18 ;  /* 0x0000281208007986 */ /* 0x0085e8000c101b0e */
[----:B0-----:R-:W3:Y:S04]  /*05f0*/  LDG.E.64 R6, desc[UR14][R4.64+0x30] ;  /* 0x0000300e04067981 */ /* 0x001ee8000c1e1b00 */
[----:B---3--:R2:W-:Y:S04]  /*0600*/  STG.E.64 desc[UR14][R8.64+0x30], R6 ;  /* 0x0000300608007986 */ /* 0x0085e8000c101b0e */
[----:B-1----:R-:W3:Y:S01]  /*0610*/  LDG.E.64 R10, desc[UR14][R4.64+0x38] ;  /* 0x0000380e040a7981 */ /* 0x002ee2000c1e1b00 */
[----:B------:R-:W-:-:S03]  /*0620*/  UIADD3 UR4, UPT, UPT, UR4, 0x8, URZ ;  /* 0x0000000804047890 */ /* 0x000fc6000fffe0ff */
[----:B---3--:R2:W-:Y:S09]  /*0630*/  STG.E.64 desc[UR14][R8.64+0x38], R10 ;  /* 0x0000380a08007986 */ /* 0x0085f2000c101b0e */
.L_x_22:
[----:B------:R-:W-:Y:S05]  /*0640*/  BRA.U !UP1, `(.L_x_19) ;  /* 0x0000000109887547 */ /* 0x000fea000b800000 */
[----:B------:R-:W-:Y:S02]  /*0650*/  UISETP.GE.U32.AND UP0, UPT, UR6, 0x4, UPT ;  /* 0x000000040600788c */ /* 0x000fe4000bf06070 */
[----:B------:R-:W-:-:S04]  /*0660*/  ULOP3.LUT UR5, UR5, 0x3, URZ, 0xc0, !UPT ;  /* 0x0000000305057892 */ /* 0x000fc8000f8ec0ff */
[----:B------:R-:W-:-:S03]  /*0670*/  UISETP.NE.AND UP1, UPT, UR5, URZ, UPT ;  /* 0x000000ff0500728c */ /* 0x000fc6000bf25270 */
[----:B------:R-:W-:Y:S08]  /*0680*/  BRA.U !UP0, `(.L_x_23) ;  /* 0x00000001083c7547 */ /* 0x000ff0000b800000 */
[----:B----4-:R-:W0:Y:S01]  /*0690*/  LDC.64 R4, c[0x0][0x388] ;  /* 0x0000e200ff047b82 */ /* 0x010e220000000a00 */
[----:B--2---:R-:W-:-:S07]  /*06a0*/  IADD3 R13, PT, PT, R0, UR4, RZ ;  /* 0x00000004000d7c10 */ /* 0x004fce000fffe0ff */
        /* <DEDUP_REMOVED lines=10> */
[----:B------:R-:W2:Y:S01]  /*0750*/  LDG.E.64 R10, desc[UR14][R12.64+0x18] ;  /* 0x0000180e0c0a7981 */ /* 0x000ea2000c1e1b00 */
[----:B------:R-:W-:-:S03]  /*0760*/  UIADD3 UR4, UPT, UPT, UR4, 0x4, URZ ;  /* 0x0000000404047890 */ /* 0x000fc6000fffe0ff */
[----:B--2---:R0:W-:Y:S09]  /*0770*/  STG.E.64 desc[UR14][R14.64+0x18], R10 ;  /* 0x0000180a0e007986 */ /* 0x0041f2000c101b0e */
.L_x_23:
[----:B------:R-:W-:Y:S05]  /*0780*/  BRA.U !UP1, `(.L_x_19) ;  /* 0x0000000109387547 */ /* 0x000fea000b800000 */
[----:B0-2---:R-:W0:Y:S01]  /*0790*/  LDC.64 R8, c[0x0][0x380] ;  /* 0x0000e000ff087b82 */ /* 0x005e220000000a00 */
[----:B----4-:R-:W-:Y:S01]  /*07a0*/  IADD3 R13, PT, PT, R2, UR4, RZ ;  /* 0x00000004020d7c10 */ /* 0x010fe2000fffe0ff */
[----:B------:R-:W-:Y:S01]  /*07b0*/  VIADD R15, R0, UR4 ;  /* 0x00000004000f7c36 */ /* 0x000fe20008000000 */
[----:B------:R-:W-:-:S05]  /*07c0*/  UIADD3 UR5, UPT, UPT, -UR5, URZ, URZ ;  /* 0x000000ff05057290 */ /* 0x000fca000fffe1ff */
[----:B------:R-:W1:Y:S07]  /*07d0*/  LDC.64 R10, c[0x0][0x388] ;  /* 0x0000e200ff0a7b82 */ /* 0x000e6e0000000a00 */
.L_x_24:
[----:B-1-3--:R-:W-:-:S06]  /*07e0*/  IMAD.WIDE R6, R15, 0x8, R10 ;  /* 0x000000080f067825 */ /* 0x00afcc00078e020a */
[----:B------:R-:W2:Y:S01]  /*07f0*/  LDG.E.64 R6, desc[UR14][R6.64] ;  /* 0x0000000e06067981 */ /* 0x000ea2000c1e1b00 */
[C---:B0-----:R-:W-:Y:S01]  /*0800*/  IMAD.WIDE R4, R13.reuse, 0x8, R8 ;  /* 0x000000080d047825 */ /* 0x041fe200078e0208 */
[----:B------:R-:W-:Y:S01]  /*0810*/  UIADD3 UR5, UPT, UPT, UR5, 0x1, URZ ;  /* 0x0000000105057890 */ /* 0x000fe2000fffe0ff */
[----:B------:R-:W-:Y:S02]  /*0820*/  IADD3 R13, PT, PT, R13, 0x1, RZ ;  /* 0x000000010d0d7810 */ /* 0x000fe40007ffe0ff */
[----:B------:R-:W-:Y:S01]  /*0830*/  VIADD R15, R15, 0x1 ;  /* 0x000000010f0f7836 */ /* 0x000fe20000000000 */
[----:B------:R-:W-:Y:S01]  /*0840*/  UISETP.NE.AND UP0, UPT, UR5, URZ, UPT ;  /* 0x000000ff0500728c */ /* 0x000fe2000bf05270 */
[----:B--2---:R3:W-:Y:S08]  /*0850*/  STG.E.64 desc[UR14][R4.64], R6 ;  /* 0x0000000604007986 */ /* 0x0047f0000c101b0e */
[----:B------:R-:W-:Y:S05]  /*0860*/  BRA.U UP0, `(.L_x_24) ;  /* 0xfffffffd00dc7547 */ /* 0x000fea000b83ffff */
.L_x_19:
[----:B0--34-:R-:W0:Y:S02]  /*0870*/  LDC.64 R4, c[0x0][0x390] ;  /* 0x0000e400ff047b82 */ /* 0x019e240000000a00 */
[----:B0-----:R-:W-:-:S13]  /*0880*/  ISETP.GE.AND P0, PT, R5, R4, PT ;  /* 0x000000040500720c */ /* 0x001fda0003f06270 */
[----:B------:R-:W-:Y:S05]  /*0890*/  @P0 EXIT ;  /* 0x000000000000094d */ /* 0x000fea0003800000 */
[----:B------:R-:W0:Y:S01]  /*08a0*/  LDCU UR7, c[0x0][0x394] ;  /* 0x00007280ff0777ac */ /* 0x000e220008000800 */
[C---:B------:R-:W-:Y:S01]  /*08b0*/  IMAD.IADD R2, R5.reuse, 0x1, -R4 ;  /* 0x0000000105027824 */ /* 0x040fe200078e0a04 */
[----:B------:R-:W-:-:S04]  /*08c0*/  IADD3 R0, PT, PT, -R5, R4, RZ ;  /* 0x0000000405007210 */ /* 0x000fc80007ffe1ff */
[----:B------:R-:W-:Y:S02]  /*08d0*/  ISETP.GT.U32.AND P1, PT, R2, -0x8, PT ;  /* 0xfffffff80200780c */ /* 0x000fe40003f24070 */
[----:B--2---:R-:W-:-:S04]  /*08e0*/  LOP3.LUT R14, R0, 0x7, RZ, 0xc0, !PT ;  /* 0x00000007000e7812 */ /* 0x004fc800078ec0ff */
[----:B------:R-:W-:Y:S01]  /*08f0*/  ISETP.NE.AND P0, PT, R14, RZ, PT ;  /* 0x000000ff0e00720c */ /* 0x000fe20003f05270 */
[----:B0-----:R-:W-:-:S06]  /*0900*/  UMOV UR6, UR7 ;  /* 0x0000000700067c82 */ /* 0x001fcc0008000000 */
[----:B------:R-:W-:Y:S06]  /*0910*/  @P1 BRA `(.L_x_25) ;  /* 0x0000000400041947 */ /* 0x000fec0003800000 */
[----:B------:R-:W0:Y:S01]  /*0920*/  LDCU.64 UR10, c[0x0][0x380] ;  /* 0x00007000ff0a77ac */ /* 0x000e220008000a00 */
[----:B------:R-:W-:Y:S01]  /*0930*/  IMAD.WIDE R6, R5, 0x8, RZ ;  /* 0x0000000805067825 */ /* 0x000fe200078e02ff */
[----:B------:R-:W-:Y:S01]  /*0940*/  LOP3.LUT R2, R0, 0xfffffff8, RZ, 0xc0, !PT ;  /* 0xfffffff800027812 */ /* 0x000fe200078ec0ff */
[----:B------:R-:W1:Y:S02]  /*0950*/  LDCU UR6, c[0x0][0x398] ;  /* 0x00007300ff0677ac */ /* 0x000e640008000800 */
[----:B------:R-:W-:Y:S01]  /*0960*/  IMAD R15, R3, R4, R5 ;  /* 0x00000004030f7224 */ /* 0x000fe200078e0205 */
[----:B------:R-:W-:Y:S01]  /*0970*/  IADD3 R2, PT, PT, -R2, RZ, RZ ;  /* 0x000000ff02027210 */ /* 0x000fe20007ffe1ff */
[----:B------:R-:W-:Y:S01]  /*0980*/  UMOV UR4, 0x20 ;  /* 0x0000002000047882 */ /* 0x000fe20000000000 */
[----:B------:R-:W-:Y:S01]  /*0990*/  UMOV UR5, 0x0 ;  /* 0x0000000000057882 */ /* 0x000fe20000000000 */
[----:B0-----:R-:W-:Y:S01]  /*09a0*/  IADD3 R6, P1, PT, -R6, UR10, RZ ;  /* 0x0000000a06067c10 */ /* 0x001fe2000ff3e1ff */
[----:B------:R-:W-:-:S03]  /*09b0*/  UIADD3 UR8, UP0, UPT, UR10, 0x20, URZ ;  /* 0x000000200a087890 */ /* 0x000fc6000ff1e0ff */
[----:B------:R-:W-:Y:S01]  /*09c0*/  IADD3.X R7, PT, PT, ~R7, UR11, RZ, P1, !PT ;  /* 0x0000000b07077c10 */ /* 0x000fe20008ffe5ff */
[----:B-1----:R-:W-:Y:S02]  /*09d0*/  UIMAD.WIDE UR4, UR6, 0x8, UR4 ;  /* 0x00000008060478a5 */ /* 0x002fe4000f8e0204 */
[----:B------:R-:W-:Y:S01]  /*09e0*/  UIADD3.X UR9, UPT, UPT, URZ, UR11, URZ, UP0, !UPT ;  /* 0x0000000bff097290 */ /* 0x000fe200087fe4ff */
[----:B------:R-:W-:-:S11]  /*09f0*/  UMOV UR6, UR7 ;  /* 0x0000000700067c82 */ /* 0x000fd60008000000 */
.L_x_26:
[----:B------:R-:W-:-:S03]  /*0a00*/  IMAD.WIDE R10, R15, 0x8, R6 ;  /* 0x000000080f0a7825 */ /* 0x000fc600078e0206 */
[----:B------:R-:W-:Y:S02]  /*0a10*/  IADD3 R8, P1, PT, R10, UR4, RZ ;  /* 0x000000040a087c10 */ /* 0x000fe4000ff3e0ff */
[----:B--2---:R-:W2:Y:S02]  /*0a20*/  LDG.E R16, desc[UR14][R10.64] ;  /* 0x0000000e0a107981 */ /* 0x004ea4000c1e1900 */
[----:B------:R-:W-:-:S05]  /*0a30*/  IADD3.X R9, PT, PT, R11, UR5, RZ, P1, !PT ;  /* 0x000000050b097c10 */ /* 0x000fca0008ffe4ff */
[----:B------:R-:W2:Y:S01]  /*0a40*/  LDG.E R17, desc[UR14][R8.64+-0x20] ;  /* 0xffffe00e08117981 */ /* 0x000ea2000c1e1900 */
[----:B------:R-:W-:Y:S01]  /*0a50*/  MOV R13, UR9 ;  /* 0x00000009000d7c02 */ /* 0x000fe20008000f00 */
[----:B------:R-:W-:-:S04]  /*0a60*/  IMAD.U32 R12, RZ, RZ, UR8 ;  /* 0x00000008ff0c7e24 */ /* 0x000fc8000f8e00ff */
[----:B------:R-:W-:-:S04]  /*0a70*/  IMAD.WIDE R12, R15, 0x8, R12 ;  /* 0x000000080f0c7825 */ /* 0x000fc800078e020c */
[----:B--2---:R-:W-:Y:S02]  /*0a80*/  IMAD.IADD R16, R16, 0x1, R17 ;  /* 0x0000000110107824 */ /* 0x004fe400078e0211 */
[----:B------:R-:W-:-:S05]  /*0a90*/  HFMA2 R17, -RZ, RZ, 0, 0 ;  /* 0x00000000ff117431 */ /* 0x000fca00000001ff */
[----:B------:R0:W-:Y:S04]  /*0aa0*/  STG.E.64 desc[UR14][R12.64+-0x20], R16 ;  /* 0xffffe0100c007986 */ /* 0x0001e8000c101b0e */
[----:B------:R-:W2:Y:S04]  /*0ab0*/  LDG.E R18, desc[UR14][R10.64+0x8] ;  /* 0x0000080e0a127981 */ /* 0x000ea8000c1e1900 */
[----:B------:R-:W2:Y:S02]  /*0ac0*/  LDG.E R19, desc[UR14][R8.64+-0x18] ;  /* 0xffffe80e08137981 */ /* 0x000ea4000c1e1900 */
[----:B--2---:R-:W-:Y:S01]  /*0ad0*/  IMAD.IADD R18, R18, 0x1, R19 ;  /* 0x0000000112127824 */ /* 0x004fe200078e0213 */
[----:B------:R-:W-:-:S05]  /*0ae0*/  MOV R19, RZ ;  /* 0x000000ff00137202 */ /* 0x000fca0000000f00 */
[----:B------:R1:W-:Y:S04]  /*0af0*/  STG.E.64 desc[UR14][R12.64+-0x18], R18 ;  /* 0xffffe8120c007986 */ /* 0x0003e8000c101b0e */
[----:B------:R-:W2:Y:S04]  /*0b00*/  LDG.E R20, desc[UR14][R10.64+0x10] ;  /* 0x0000100e0a147981 */ /* 0x000ea8000c1e1900 */
[----:B------:R-:W2:Y:S02]  /*0b10*/  LDG.E R21, desc[UR14][R8.64+-0x10] ;  /* 0xfffff00e08157981 */ /* 0x000ea4000c1e1900 */
[----:B--2---:R-:W-:-:S02]  /*0b20*/  IMAD.IADD R20, R20, 0x1, R21 ;  /* 0x0000000114147824 */ /* 0x004fc400078e0215 */
[----:B------:R-:W-:-:S05]  /*0b30*/  HFMA2 R21, -RZ, RZ, 0, 0 ;  /* 0x00000000ff157431 */ /* 0x000fca00000001ff */
[----:B------:R2:W-:Y:S04]  /*0b40*/  STG.E.64 desc[UR14][R12.64+-0x10], R20 ;  /* 0xfffff0140c007986 */ /* 0x0005e8000c101b0e */
[----:B0-----:R-:W3:Y:S04]  /*0b50*/  LDG.E R16, desc[UR14][R10.64+0x18] ;  /* 0x0000180e0a107981 */ /* 0x001ee8000c1e1900 */
[----:B------:R-:W3:Y:S02]  /*0b60*/  LDG.E R17, desc[UR14][R8.64+-0x8] ;  /* 0xfffff80e08117981 */ /* 0x000ee4000c1e1900 */
[----:B---3--:R-:W-:Y:S01]  /*0b70*/  IMAD.IADD R16, R16, 0x1, R17 ;  /* 0x0000000110107824 */ /* 0x008fe200078e0211 */
[----:B------:R-:W-:-:S05]  /*0b80*/  MOV R17, RZ ;  /* 0x000000ff00117202 */ /* 0x000fca0000000f00 */
[----:B------:R0:W-:Y:S04]  /*0b90*/  STG.E.64 desc[UR14][R12.64+-0x8], R16 ;  /* 0xfffff8100c007986 */ /* 0x0001e8000c101b0e */
[----:B-1----:R-:W3:Y:S04]  /*0ba0*/  LDG.E R18, desc[UR14][R10.64+0x20] ;  /* 0x0000200e0a127981 */ /* 0x002ee8000c1e1900 */
[----:B------:R-:W3:Y:S02]  /*0bb0*/  LDG.E R19, desc[UR14][R8.64] ;  /* 0x0000000e08137981 */ /* 0x000ee4000c1e1900 */
[----:B---3--:R-:W-:-:S02]  /*0bc0*/  IMAD.IADD R18, R18, 0x1, R19 ;  /* 0x0000000112127824 */ /* 0x008fc400078e0213 */
[----:B------:R-:W-:-:S05]  /*0bd0*/  HFMA2 R19, -RZ, RZ, 0, 0 ;  /* 0x00000000ff137431 */ /* 0x000fca00000001ff */
[----:B------:R1:W-:Y:S04]  /*0be0*/  STG.E.64 desc[UR14][R12.64], R18 ;  /* 0x000000120c007986 */ /* 0x0003e8000c101b0e */
[----:B--2---:R-:W2:Y:S04]  /*0bf0*/  LDG.E R20, desc[UR14][R10.64+0x28] ;  /* 0x0000280e0a147981 */ /* 0x004ea8000c1e1900 */
[----:B------:R-:W2:Y:S02]  /*0c00*/  LDG.E R21, desc[UR14][R8.64+0x8] ;  /* 0x0000080e08157981 */ /* 0x000ea4000c1e1900 */
[----:B--2---:R-:W-:Y:S01]  /*0c10*/  IADD3 R20, PT, PT, R20, R21, RZ ;  /* 0x0000001514147210 */ /* 0x004fe20007ffe0ff */
[----:B------:R-:W-:-:S05]  /*0c20*/  IMAD.MOV.U32 R21, RZ, RZ, RZ ;  /* 0x000000ffff157224 */ /* 0x000fca00078e00ff */
[----:B------:R2:W-:Y:S04]  /*0c30*/  STG.E.64 desc[UR14][R12.64+0x8], R20 ;  /* 0x000008140c007986 */ /* 0x0005e8000c101b0e */
[----:B0-----:R-:W3:Y:S04]  /*0c40*/  LDG.E R16, desc[UR14][R10.64+0x30] ;  /* 0x0000300e0a107981 */ /* 0x001ee8000c1e1900 */
[----:B------:R-:W3:Y:S01]  /*0c50*/  LDG.E R17, desc[UR14][R8.64+0x10] ;  /* 0x0000100e08117981 */ /* 0x000ee2000c1e1900 */
[----:B------:R-:W-:Y:S02]  /*0c60*/  IADD3 R2, PT, PT, R2, 0x8, RZ ;  /* 0x0000000802027810 */ /* 0x000fe40007ffe0ff */
[----:B---3--:R-:W-:-:S02]  /*0c70*/  IADD3 R16, PT, PT, R16, R17, RZ ;  /* 0x0000001110107210 */ /* 0x008fc40007ffe0ff */
[----:B------:R-:W-:-:S05]  /*0c80*/  MOV R17, RZ ;  /* 0x000000ff00117202 */ /* 0x000fca0000000f00 */
[----:B------:R2:W-:Y:S04]  /*0c90*/  STG.E.64 desc[UR14][R12.64+0x10], R16 ;  /* 0x000010100c007986 */ /* 0x0005e8000c101b0e */
[----:B-1----:R-:W3:Y:S04]  /*0ca0*/  LDG.E R18, desc[UR14][R10.64+0x38] ;  /* 0x0000380e0a127981 */ /* 0x002ee8000c1e1900 */
[----:B------:R-:W3:Y:S01]  /*0cb0*/  LDG.E R19, desc[UR14][R8.64+0x18] ;  /* 0x0000180e08137981 */ /* 0x000ee2000c1e1900 */
[----:B------:R-:W-:Y:S01]  /*0cc0*/  ISETP.NE.AND P1, PT, R2, RZ, PT ;  /* 0x000000ff0200720c */ /* 0x000fe20003f25270 */
[----:B------:R-:W-:Y:S01]  /*0cd0*/  UIADD3 UR6, UPT, UPT, UR6, 0x8, URZ ;  /* 0x0000000806067890 */ /* 0x000fe2000fffe0ff */
[----:B------:R-:W-:-:S02]  /*0ce0*/  VIADD R15, R15, 0x8 ;  /* 0x000000080f0f7836 */ /* 0x000fc40000000000 */
[----:B---3--:R-:W-:Y:S02]  /*0cf0*/  IMAD.IADD R18, R18, 0x1, R19 ;  /* 0x0000000112127824 */ /* 0x008fe400078e0213 */
[----:B------:R-:W-:-:S05]  /*0d00*/  HFMA2 R19, -RZ, RZ, 0, 0 ;  /* 0x00000000ff137431 */ /* 0x000fca00000001ff */
[----:B------:R2:W-:Y:S02]  /*0d10*/  STG.E.64 desc[UR14][R12.64+0x18], R18 ;  /* 0x000018120c007986 */ /* 0x0005e4000c101b0e */
[----:B------:R-:W-:Y:S05]  /*0d20*/  @P1 BRA `(.L_x_26) ;  /* 0xfffffffc00341947 */ /* 0x000fea000383ffff */
.L_x_25:
[----:B------:R-:W-:Y:S05]  /*0d30*/  @!P0 EXIT ;  /* 0x000000000000894d */ /* 0x000fea0003800000 */
[----:B------:R-:W-:Y:S02]  /*0d40*/  ISETP.GE.U32.AND P0, PT, R14, 0x4, PT ;  /* 0x000000040e00780c */ /* 0x000fe40003f06070 */
[----:B--2---:R-:W-:-:S04]  /*0d50*/  LOP3.LUT R18, R0, 0x3, RZ, 0xc0, !PT ;  /* 0x0000000300127812 */ /* 0x004fc800078ec0ff */
[----:B------:R-:W-:-:S07]  /*0d60*/  ISETP.NE.AND P1, PT, R18, RZ, PT ;  /* 0x000000ff1200720c */ /* 0x000fce0003f25270 */
[----:B------:R-:W-:Y:S06]  /*0d70*/  @!P0 BRA `(.L_x_27) ;  /* 0x0000000000708947 */ /* 0x000fec0003800000 */
[----:B------:R-:W0:Y:S01]  /*0d80*/  LDC.64 R6, c[0x0][0x380] ;  /* 0x0000e000ff067b82 */ /* 0x000e220000000a00 */
[----:B------:R-:W-:-:S05]  /*0d90*/  IMAD R2, R3, R4, UR6 ;  /* 0x0000000603027e24 */ /* 0x000fca000f8e0204 */
[----:B------:R-:W-:Y:S02]  /*0da0*/  IADD3 R9, PT, PT, R2, -R5, RZ ;  /* 0x8000000502097210 */ /* 0x000fe40007ffe0ff */
[----:B------:R-:W1:Y:S03]  /*0db0*/  LDC R11, c[0x0][0x398] ;  /* 0x0000e600ff0b7b82 */ /* 0x000e660000000800 */
[----:B0-----:R-:W-:-:S05]  /*0dc0*/  IMAD.WIDE R6, R9, 0x8, R6 ;  /* 0x0000000809067825 */ /* 0x001fca00078e0206 */
[----:B------:R-:W2:Y:S01]  /*0dd0*/  LDG.E R12, desc[UR14][R6.64] ;  /* 0x0000000e060c7981 */ /* 0x000ea2000c1e1900 */
[----:B-1----:R-:W-:-:S05]  /*0de0*/  IMAD.WIDE R8, R11, 0x8, R6 ;  /* 0x000000080b087825 */ /* 0x002fca00078e0206 */
[----:B------:R-:W2:Y:S01]  /*0df0*/  LDG.E R13, desc[UR14][R8.64] ;  /* 0x0000000e080d7981 */ /* 0x000ea2000c1e1900 */
[----:B------:R-:W-:Y:S01]  /*0e00*/  IMAD.WIDE R10, R5, 0x8, R6 ;  /* 0x00000008050a7825 */ /* 0x000fe200078e0206 */
[----:B--2---:R-:W-:-:S03]  /*0e10*/  IADD3 R12, PT, PT, R12, R13, RZ ;  /* 0x0000000d0c0c7210 */ /* 0x004fc60007ffe0ff */
[----:B------:R-:W-:-:S05]  /*0e20*/  IMAD.MOV.U32 R13, RZ, RZ, RZ ;  /* 0x000000ffff0d7224 */ /* 0x000fca00078e00ff */
[----:B------:R0:W-:Y:S04]  /*0e30*/  STG.E.64 desc[UR14][R10.64], R12 ;  /* 0x0000000c0a007986 */ /* 0x0001e8000c101b0e */
[----:B------:R-:W2:Y:S04]  /*0e40*/  LDG.E R14, desc[UR14][R6.64+0x8] ;  /* 0x0000080e060e7981 */ /* 0x000ea8000c1e1900 */
[----:B------:R-:W2:Y:S02]  /*0e50*/  LDG.E R15, desc[UR14][R8.64+0x8] ;  /* 0x0000080e080f7981 */ /* 0x000ea4000c1e1900 */
[----:B--2---:R-:W-:-:S02]  /*0e60*/  IADD3 R14, PT, PT, R14, R15, RZ ;  /* 0x0000000f0e0e7210 */ /* 0x004fc40007ffe0ff */
[----:B------:R-:W-:-:S05]  /*0e70*/  MOV R15, RZ ;  /* 0x000000ff000f7202 */ /* 0x000fca0000000f00 */
[----:B------:R1:W-:Y:S04]  /*0e80*/  STG.E.64 desc[UR14][R10.64+0x8], R14 ;  /* 0x0000080e0a007986 */ /* 0x0003e8000c101b0e */
[----:B------:R-:W2:Y:S04]  /*0e90*/  LDG.E R16, desc[UR14][R6.64+0x10] ;  /* 0x0000100e06107981 */ /* 0x000ea8000c1e1900 */
[----:B------:R-:W2:Y:S02]  /*0ea0*/  LDG.E R17, desc[UR14][R8.64+0x10] ;  /* 0x0000100e08117981 */ /* 0x000ea4000c1e1900 */
[----:B--2---:R-:W-:-:S02]  /*0eb0*/  IMAD.IADD R16, R16, 0x1, R17 ;  /* 0x0000000110107824 */ /* 0x004fc400078e0211 */
[----:B------:R-:W-:-:S05]  /*0ec0*/  HFMA2 R17, -RZ, RZ, 0, 0 ;  /* 0x00000000ff117431 */ /* 0x000fca00000001ff */
[----:B------:R1:W-:Y:S04]  /*0ed0*/  STG.E.64 desc[UR14][R10.64+0x10], R16 ;  /* 0x000010100a007986 */ /* 0x0003e8000c101b0e */
[----:B0-----:R-:W2:Y:S04]  /*0ee0*/  LDG.E R12, desc[UR14][R6.64+0x18] ;  /* 0x0000180e060c7981 */ /* 0x001ea8000c1e1900 */
[----:B------:R-:W2:Y:S01]  /*0ef0*/  LDG.E R13, desc[UR14][R8.64+0x18] ;  /* 0x0000180e080d7981 */ /* 0x000ea2000c1e1900 */
[----:B------:R-:W-:Y:S01]  /*0f00*/  UIADD3 UR6, UPT, UPT, UR6, 0x4, URZ ;  /* 0x0000000406067890 */ /* 0x000fe2000fffe0ff */
[----:B--2---:R-:W-:Y:S01]  /*0f10*/  IADD3 R12, PT, PT, R12, R13, RZ ;  /* 0x0000000d0c0c7210 */ /* 0x004fe20007ffe0ff */
[----:B------:R-:W-:-:S05]  /*0f20*/  IMAD.MOV.U32 R13, RZ, RZ, RZ ;  /* 0x000000ffff0d7224 */ /* 0x000fca00078e00ff */
[----:B------:R1:W-:Y:S05]  /*0f30*/  STG.E.64 desc[UR14][R10.64+0x18], R12 ;  /* 0x0000180c0a007986 */ /* 0x0003ea000c101b0e */
.L_x_27:
[----:B------:R-:W-:Y:S05]  /*0f40*/  @!P1 EXIT ;  /* 0x000000000000994d */ /* 0x000fea0003800000 */
[----:B------:R-:W-:Y:S02]  /*0f50*/  ISETP.NE.AND P0, PT, R18, 0x1, PT ;  /* 0x000000011200780c */ /* 0x000fe40003f05270 */
[----:B------:R-:W-:-:S04]  /*0f60*/  LOP3.LUT R0, R0, 0x1, RZ, 0xc0, !PT ;  /* 0x0000000100007812 */ /* 0x000fc800078ec0ff */
[----:B------:R-:W-:-:S07]  /*0f70*/  ISETP.NE.U32.AND P1, PT, R0, 0x1, PT ;  /* 0x000000010000780c */ /* 0x000fce0003f25070 */
[----:B------:R-:W-:Y:S06]  /*0f80*/  @!P0 BRA `(.L_x_28) ;  /* 0x0000000000488947 */ /* 0x000fec0003800000 */
[----:B------:R-:W0:Y:S01]  /*0f90*/  LDC.64 R6, c[0x0][0x380] ;  /* 0x0000e000ff067b82 */ /* 0x000e220000000a00 */
[----:B------:R-:W-:-:S05]  /*0fa0*/  IMAD R0, R3, R4, UR6 ;  /* 0x0000000603007e24 */ /* 0x000fca000f8e0204 */
[----:B-1----:R-:W-:Y:S02]  /*0fb0*/  IADD3 R11, PT, PT, R0, -R5, RZ ;  /* 0x80000005000b7210 */ /* 0x002fe40007ffe0ff */
        /* <DEDUP_REMOVED lines=10> */
[----:B------:R-:W2:Y:S01]  /*1060*/  LDG.E R9, desc[UR14][R12.64+0x8] ;  /* 0x0000080e0c097981 */ /* 0x000ea2000c1e1900 */
[----:B------:R-:W-:Y:S01]  /*1070*/  UIADD3 UR6, UPT, UPT, UR6, 0x2, URZ ;  /* 0x0000000206067890 */ /* 0x000fe2000fffe0ff */
[----:B--2---:R-:W-:-:S02]  /*1080*/  IADD3 R8, PT, PT, R8, R9, RZ ;  /* 0x0000000908087210 */ /* 0x004fc40007ffe0ff */
[----:B------:R-:W-:-:S05]  /*1090*/  MOV R9, RZ ;  /* 0x000000ff00097202 */ /* 0x000fca0000000f00 */
[----:B------:R0:W-:Y:S04]  /*10a0*/  STG.E.64 desc[UR14][R14.64+0x8], R8 ;  /* 0x000008080e007986 */ /* 0x0001e8000c101b0e */
.L_x_28:
[----:B------:R-:W-:Y:S05]  /*10b0*/  @P1 EXIT ;  /* 0x000000000000194d */ /* 0x000fea0003800000 */
[----:B0-----:R-:W0:Y:S01]  /*10c0*/  LDC.64 R6, c[0x0][0x380] ;  /* 0x0000e000ff067b82 */ /* 0x001e220000000a00 */
[----:B------:R-:W-:-:S04]  /*10d0*/  IMAD R4, R3, R4, UR6 ;  /* 0x0000000603047e24 */ /* 0x000fc8000f8e0204 */
[----:B------:R-:W-:-:S03]  /*10e0*/  IMAD.IADD R3, R4, 0x1, -R5 ;  /* 0x0000000104037824 */ /* 0x000fc600078e0a05 */
[----:B------:R-:W2:Y:S01]  /*10f0*/  LDC R9, c[0x0][0x398] ;  /* 0x0000e600ff097b82 */ /* 0x000ea20000000800 */
[----:B0-----:R-:W-:-:S05]  /*1100*/  IMAD.WIDE R2, R3, 0x8, R6 ;  /* 0x0000000803027825 */ /* 0x001fca00078e0206 */
[----:B------:R-:W3:Y:S01]  /*1110*/  LDG.E R8, desc[UR14][R2.64] ;  /* 0x0000000e02087981 */ /* 0x000ee2000c1e1900 */
[----:B--2---:R-:W-:-:S06]  /*1120*/  IMAD.WIDE R6, R9, 0x8, R2 ;  /* 0x0000000809067825 */ /* 0x004fcc00078e0202 */
[----:B------:R-:W3:Y:S01]  /*1130*/  LDG.E R7, desc[UR14][R6.64] ;  /* 0x0000000e06077981 */ /* 0x000ee2000c1e1900 */
[----:B------:R-:W-:Y:S02]  /*1140*/  HFMA2 R9, -RZ, RZ, 0, 0 ;  /* 0x00000000ff097431 */ /* 0x000fe400000001ff */
[----:B------:R-:W-:Y:S01]  /*1150*/  IMAD.WIDE R4, R5, 0x8, R2 ;  /* 0x0000000805047825 */ /* 0x000fe200078e0202 */
[----:B---3--:R-:W-:-:S05]  /*1160*/  IADD3 R8, PT, PT, R8, R7, RZ ;  /* 0x0000000708087210 */ /* 0x008fca0007ffe0ff */
[----:B------:R-:W-:Y:S01]  /*1170*/  STG.E.64 desc[UR14][R4.64], R8 ;  /* 0x0000000804007986 */ /* 0x000fe2000c101b0e */
[----:B------:R-:W-:Y:S05]  /*1180*/  EXIT ;  /* 0x000000000000794d */ /* 0x000fea0003800000 */
.L_x_29:
        /* <DEDUP_REMOVED lines=15> */
.L_x_40:


//--------------------- .text._Z20monteCarloSimulationPyyS_S_ --------------------------
	.section	.text._Z20monteCarloSimulationPyyS_S_,"ax",@progbits
	.align	128
        .global         _Z20monteCarloSimulationPyyS_S_
        .type           _Z20monteCarloSimulationPyyS_S_,@function
        .size           _Z20monteCarloSimulationPyyS_S_,(.L_x_36 - _Z20monteCarloSimulationPyyS_S_)
        .other          _Z20monteCarloSimulationPyyS_S_,@"STO_CUDA_ENTRY STV_DEFAULT"
_Z20monteCarloSimulationPyyS_S_:
.text._Z20monteCarloSimulationPyyS_S_:
[----:B------:R-:W-:Y:S01]  /*0000*/  LDC R1, c[0x0][0x37c] ;  /* 0x0000df00ff017b82 */ /* 0x000fe20000000800 */
[----:B------:R-:W0:Y:S07]  /*0010*/  S2R R3, SR_TID.X ;  /* 0x0000000000037919 */ /* 0x000e2e0000002100 */
[----:B------:R-:W0:Y:S01]  /*0020*/  S2UR UR6, SR_CTAID.X ;  /* 0x00000000000679c3 */ /* 0x000e220000002500 */
[----:B------:R-:W1:Y:S07]  /*0030*/  LDCU.64 UR4, c[0x0][0x388] ;  /* 0x00007100ff0477ac */ /* 0x000e6e0008000a00 */
[----:B------:R-:W0:Y:S01]  /*0040*/  LDC R0, c[0x0][0x360] ;  /* 0x0000d800ff007b82 */ /* 0x000e220000000800 */
[----:B-1----:R-:W-:-:S02]  /*0050*/  USHF.R.U64 UR4, UR4, 0x1, UR5 ;  /* 0x0000000104047899 */ /* 0x002fc40008001205 */
[----:B------:R-:W-:Y:S01]  /*0060*/  USHF.R.U32.HI UR5, URZ, 0x1, UR5 ;  /* 0x00000001ff057899 */ /* 0x000fe20008011605 */
[----:B0-----:R-:W-:-:S05]  /*0070*/  IMAD R0, R0, UR6, R3 ;  /* 0x0000000600007c24 */ /* 0x001fca000f8e0203 */
[----:B------:R-:W-:Y:S02]  /*0080*/  MOV R3, UR5 ;  /* 0x0000000500037c02 */ /* 0x000fe40008000f00 */
[----:B------:R-:W-:Y:S02]  /*0090*/  ISETP.LT.U32.AND P0, PT, R0, UR4, PT ;  /* 0x0000000400007c0c */ /* 0x000fe4000bf01070 */
[----:B------:R-:W-:-:S04]  /*00a0*/  SHF.R.S32.HI R2, RZ, 0x1f, R0 ;  /* 0x0000001fff027819 */ /* 0x000fc80000011400 */
[----:B------:R-:W-:-:S13]  /*00b0*/  ISETP.GT.U32.AND.EX P0, PT, R3, R2, PT, P0 ;  /* 0x000000020300720c */ /* 0x000fda0003f04100 */
[----:B------:R-:W-:Y:S05]  /*00c0*/  @!P0 EXIT ;  /* 0x000000000000894d */ /* 0x000fea0003800000 */
[----:B------:R-:W0:Y:S01]  /*00d0*/  LDC.64 R2, c[0x0][0x380] ;  /* 0x0000e000ff027b82 */ /* 0x000e220000000a00 */
[----:B------:R-:W1:Y:S01]  /*00e0*/  LDCU.64 UR8, c[0x0][0x358] ;  /* 0x00006b00ff0877ac */ /* 0x000e620008000a00 */
[----:B------:R-:W-:-:S05]  /*00f0*/  SHF.L.U32 R5, R0, 0x1, RZ ;  /* 0x0000000100057819 */ /* 0x000fca00000006ff */
[----:B0-----:R-:W-:-:S05]  /*0100*/  IMAD.WIDE R2, R5, 0x8, R2 ;  /* 0x0000000805027825 */ /* 0x001fca00078e0202 */
[----:B-1----:R-:W2:Y:S04]  /*0110*/  LDG.E.64 R6, desc[UR8][R2.64+0x8] ;  /* 0x0000080802067981 */ /* 0x002ea8000c1e1b00 */
[----:B------:R-:W3:Y:S01]  /*0120*/  LDG.E.64 R4, desc[UR8][R2.64] ;  /* 0x0000000802047981 */ /* 0x000ee2000c1e1b00 */
[----:B------:R-:W-:Y:S01]  /*0130*/  BSSY.RECONVERGENT B0, `(.L_x_30) ;  /* 0x0000012000007945 */ /* 0x000fe20003800200 */
[----:B--2---:R-:W0:Y:S08]  /*0140*/  I2F.U64 R6, R6 ;  /* 0x0000000600067312 */ /* 0x004e300000301000 */
[----:B---3--:R-:W1:Y:S01]  /*0150*/  I2F.U64 R4, R4 ;  /* 0x0000000400047312 */ /* 0x008e620000301000 */
[----:B0-----:R-:W-:-:S04]  /*0160*/  FMUL R8, R6, 2.3283064365386962891e-10 ;  /* 0x2f80000006087820 */ /* 0x001fc80000400000 */
[----:B------:R-:W-:Y:S01]  /*0170*/  FMUL R9, R8, R8 ;  /* 0x0000000808097220 */ /* 0x000fe20000400000 */
[----:B-1----:R-:W-:-:S04]  /*0180*/  FMUL R0, R4, 2.3283064365386962891e-10 ;  /* 0x2f80000004007820 */ /* 0x002fc80000400000 */
[----:B------:R-:W-:-:S04]  /*0190*/  FFMA R0, R0, R0, R9 ;  /* 0x0000000000007223 */ /* 0x000fc80000000009 */
[----:B------:R-:W-:Y:S01]  /*01a0*/  VIADD R8, R0, 0xf3000000 ;  /* 0xf300000000087836 */ /* 0x000fe20000000000 */
[----:B------:R0:W1:Y:S04]  /*01b0*/  MUFU.RSQ R9, R0 ;  /* 0x0000000000097308 */ /* 0x0000680000001400 */
[----:B------:R-:W-:-:S13]  /*01c0*/  ISETP.GT.U32.AND P0, PT, R8, 0x727fffff, PT ;  /* 0x727fffff0800780c */ /* 0x000fda0003f04070 */
[----:B01----:R-:W-:Y:S05]  /*01d0*/  @!P0 BRA `(.L_x_31) ;  /* 0x00000000000c8947 */ /* 0x003fea0003800000 */
[----:B------:R-:W-:-:S07]  /*01e0*/  MOV R7, 0x200 ;  /* 0x0000020000077802 */ /* 0x000fce0000000f00 */
[----:B------:R-:W-:Y:S05]  /*01f0*/  CALL.REL.NOINC `($__internal_0_$__cuda_sm20_sqrt_rn_f32_slowpath) ;  /* 0x0000000000907944 */ /* 0x000fea0003c00000 */
[----:B------:R-:W-:Y:S05]  /*0200*/  BRA `(.L_x_32) ;  /* 0x0000000000107947 */ /* 0x000fea0003800000 */
.L_x_31:
[----:B------:R-:W-:Y:S01]  /*0210*/  FMUL.FTZ R3, R0, R9 ;  /* 0x0000000900037220 */ /* 0x000fe20000410000 */
[----:B------:R-:W-:-:S03]  /*0220*/  FMUL.FTZ R9, R9, 0.5 ;  /* 0x3f00000009097820 */ /* 0x000fc60000410000 */
[----:B------:R-:W-:-:S04]  /*0230*/  FFMA R0, -R3, R3, R0 ;  /* 0x0000000303007223 */ /* 0x000fc80000000100 */
[----:B------:R-:W-:-:S07]  /*0240*/  FFMA R0, R0, R9, R3 ;  /* 0x0000000900007223 */ /* 0x000fce0000000003 */
.L_x_32:
[----:B------:R-:W-:Y:S05]  /*0250*/  BSYNC.RECONVERGENT B0 ;  /* 0x0000000000007941 */ /* 0x000fea0003800200 */
.L_x_30:
[----:B------:R-:W-:-:S13]  /*0260*/  FSETP.GEU.AND P0, PT, R0, 1, PT ;  /* 0x3f8000000000780b */ /* 0x000fda0003f0e000 */
[----:B------:R-:W-:Y:S05]  /*0270*/  @P0 BRA `(.L_x_33) ;  /* 0x0000000000380947 */ /* 0x000fea0003800000 */
[----:B------:R-:W0:Y:S01]  /*0280*/  S2R R0, SR_LANEID ;  /* 0x0000000000007919 */ /* 0x000e220000000000 */
[----:B------:R-:W1:Y:S01]  /*0290*/  LDC.64 R2, c[0x0][0x390] ;  /* 0x0000e400ff027b82 */ /* 0x000e620000000a00 */
[----:B------:R-:W-:Y:S02]  /*02a0*/  VOTEU.ANY UR4, UPT, PT ;  /* 0x0000000000047886 */ /* 0x000fe400038e0100 */
[----:B------:R-:W-:Y:S02]  /*02b0*/  UPOPC UR6, UR4 ;  /* 0x00000004000672bf */ /* 0x000fe40008000000 */
[----:B------:R-:W-:Y:S02]  /*02c0*/  UFLO.U32 UR5, UR4 ;  /* 0x00000004000572bd */ /* 0x000fe400080e0000 */
[----:B------:R-:W-:Y:S01]  /*02d0*/  UIMAD.WIDE.U32 UR6, UR6, 0x1, URZ ;  /* 0x00000001060678a5 */ /* 0x000fe2000f8e00ff */
[----:B------:R-:W-:-:S03]  /*02e0*/  UMOV UR4, URZ ;  /* 0x000000ff00047c82 */ /* 0x000fc60008000000 */
[----:B------:R-:W-:Y:S02]  /*02f0*/  UIADD3 UR4, UPT, UPT, UR7, UR4, URZ ;  /* 0x0000000407047290 */ /* 0x000fe4000fffe0ff */
[----:B------:R-:W-:Y:S02]  /*0300*/  MOV R5, UR7 ;  /* 0x0000000700057c02 */ /* 0x000fe40008000f00 */
[----:B------:R-:W-:Y:S02]  /*0310*/  MOV R4, UR6 ;  /* 0x0000000600047c02 */ /* 0x000fe40008000f00 */
[----:B------:R-:W-:Y:S01]  /*0320*/  IMAD.U32 R5, RZ, RZ, UR4 ;  /* 0x00000004ff057e24 */ /* 0x000fe2000f8e00ff */
[----:B0-----:R-:W-:-:S13]  /*0330*/  ISETP.EQ.U32.AND P0, PT, R0, UR5, PT ;  /* 0x0000000500007c0c */ /* 0x001fda000bf02070 */
[----:B-1----:R-:W-:Y:S01]  /*0340*/  @P0 REDG.E.ADD.64.STRONG.GPU desc[UR8][R2.64], R4 ;  /* 0x000000040200098e */ /* 0x002fe2000c12e508 */
[----:B------:R-:W-:Y:S05]  /*0350*/  EXIT ;  /* 0x000000000000794d */ /* 0x000fea0003800000 */
.L_x_33:
        /* <DEDUP_REMOVED lines=14> */
        .weak           $__internal_0_$__cuda_sm20_sqrt_rn_f32_slowpath
        .type           $__internal_0_$__cuda_sm20_sqrt_rn_f32_slowpath,@function
        .size           $__internal_0_$__cuda_sm20_sqrt_rn_f32_slowpath,(.L_x_36 - $__internal_0_$__cuda_sm20_sqrt_rn_f32_slowpath)
$__internal_0_$__cuda_sm20_sqrt_rn_f32_slowpath:
[----:B------:R-:W-:-:S13]  /*0440*/  LOP3.LUT P0, RZ, R0, 0x7fffffff, RZ, 0xc0, !PT ;  /* 0x7fffffff00ff7812 */ /* 0x000fda000780c0ff */
[----:B------:R-:W-:Y:S01]  /*0450*/  @!P0 MOV R2, R0 ;  /* 0x0000000000028202 */ /* 0x000fe20000000f00 */
[----:B------:R-:W-:Y:S06]  /*0460*/  @!P0 BRA `(.L_x_34) ;  /* 0x0000000000408947 */ /* 0x000fec0003800000 */
[----:B------:R-:W-:-:S13]  /*0470*/  FSETP.GEU.FTZ.AND P0, PT, R0, RZ, PT ;  /* 0x000000ff0000720b */ /* 0x000fda0003f1e000 */
[----:B------:R-:W-:Y:S01]  /*0480*/  @!P0 MOV R2, 0x7fffffff ;  /* 0x7fffffff00028802 */ /* 0x000fe20000000f00 */
[----:B------:R-:W-:Y:S06]  /*0490*/  @!P0 BRA `(.L_x_34) ;  /* 0x0000000000348947 */ /* 0x000fec0003800000 */
[----:B------:R-:W-:-:S13]  /*04a0*/  FSETP.GTU.FTZ.AND P0, PT, |R0|, +INF , PT ;  /* 0x7f8000000000780b */ /* 0x000fda0003f1c200 */
[----:B------:R-:W-:Y:S01]  /*04b0*/  @P0 FADD.FTZ R2, R0, 1 ;  /* 0x3f80000000020421 */ /* 0x000fe20000010000 */
[----:B------:R-:W-:Y:S06]  /*04c0*/  @P0 BRA `(.L_x_34) ;  /* 0x0000000000280947 */ /* 0x000fec0003800000 */
[----:B------:R-:W-:-:S13]  /*04d0*/  FSETP.NEU.FTZ.AND P0, PT, |R0|, +INF , PT ;  /* 0x7f8000000000780b */ /* 0x000fda0003f1d200 */
[----:B------:R-:W-:-:S04]  /*04e0*/  @P0 FFMA R3, R0, 1.84467440737095516160e+19, RZ ;  /* 0x5f80000000030823 */ /* 0x000fc800000000ff */
[----:B------:R-:W0:Y:S02]  /*04f0*/  @P0 MUFU.RSQ R2, R3 ;  /* 0x0000000300020308 */ /* 0x000e240000001400 */
[----:B0-----:R-:W-:Y:S01]  /*0500*/  @P0 FMUL.FTZ R4, R3, R2 ;  /* 0x0000000203040220 */ /* 0x001fe20000410000 */
[----:B------:R-:W-:Y:S01]  /*0510*/  @P0 FMUL.FTZ R6, R2, 0.5 ;  /* 0x3f00000002060820 */ /* 0x000fe20000410000 */
[----:B------:R-:W-:Y:S02]  /*0520*/  @!P0 IMAD.MOV.U32 R2, RZ, RZ, R0 ;  /* 0x000000ffff028224 */ /* 0x000fe400078e0000 */
[----:B------:R-:W-:-:S04]  /*0530*/  @P0 FADD.FTZ R5, -R4, -RZ ;  /* 0x800000ff04050221 */ /* 0x000fc80000010100 */
[----:B------:R-:W-:-:S04]  /*0540*/  @P0 FFMA R5, R4, R5, R3 ;  /* 0x0000000504050223 */ /* 0x000fc80000000003 */
[----:B------:R-:W-:-:S04]  /*0550*/  @P0 FFMA R5, R5, R6, R4 ;  /* 0x0000000605050223 */ /* 0x000fc80000000004 */
[----:B------:R-:W-:-:S07]  /*0560*/  @P0 FMUL.FTZ R2, R5, 2.3283064365386962891e-10 ;  /* 0x2f80000005020820 */ /* 0x000fce0000410000 */
.L_x_34:
[----:B------:R-:W-:Y:S01]  /*0570*/  HFMA2 R3, -RZ, RZ, 0, 0 ;  /* 0x00000000ff037431 */ /* 0x000fe200000001ff */
[----:B------:R-:W-:Y:S02]  /*0580*/  MOV R0, R2 ;  /* 0x0000000200007202 */ /* 0x000fe40000000f00 */
[----:B------:R-:W-:-:S04]  /*0590*/  MOV R2, R7 ;  /* 0x0000000700027202 */ /* 0x000fc80000000f00 */
[----:B------:R-:W-:Y:S05]  /*05a0*/  RET.REL.NODEC R2 `(_Z20monteCarloSimulationPyyS_S_) ;  /* 0xfffffff802947950 */ /* 0x000fea0003c3ffff */
.L_x_35:
        /* <DEDUP_REMOVED lines=13> */
.L_x_36:


//--------------------- .nv.shared._Z11copy_kernelPyPKyi --------------------------
	.section	.nv.shared._Z11copy_kernelPyPKyi,"aw",@nobits
	.sectionflags	@""
	.align	16
	.zero		1024


//--------------------- .nv.shared.reserved.0     --------------------------
	.section	.nv.shared.reserved.0,"aw",@nobits
	.weak		__nv_reservedSMEM_offset_0_alias
	.size		__nv_reservedSMEM_offset_0_alias, 0, 64
	.other		__nv_reservedSMEM_offset_0_alias,@"STO_CUDA_RESERVED_SHARED STV_DEFAULT"
__nv_reservedSMEM_offset_0_alias:
	.zero		0
	.zero		64


//--------------------- .nv.shared._Z9MatMulOptPyS_S_iii --------------------------
	.section	.nv.shared._Z9MatMulOptPyS_S_iii,"aw",@nobits
	.sectionflags	@""
	.align	16
.nv.shared._Z9MatMulOptPyS_S_iii:
	.zero		17408


//--------------------- .nv.shared._Z13computeMatMulPiS_S_i --------------------------
	.section	.nv.shared._Z13computeMatMulPiS_S_i,"aw",@nobits
	.sectionflags	@""
	.align	16
	.zero		1024


//--------------------- .nv.shared._Z10computeLFGPyS_iii --------------------------
	.section	.nv.shared._Z10computeLFGPyS_iii,"aw",@nobits
	.sectionflags	@""
	.align	16
	.zero		1024


//--------------------- .nv.shared._Z20monteCarloSimulationPyyS_S_ --------------------------
	.section	.nv.shared._Z20monteCarloSimulationPyyS_S_,"aw",@nobits
	.sectionflags	@""
	.align	16
	.zero		1024


//--------------------- .nv.constant0._Z11copy_kernelPyPKyi --------------------------
	.section	.nv.constant0._Z11copy_kernelPyPKyi,"a",@progbits
	.sectionflags	@""
	.align	4
.nv.constant0._Z11copy_kernelPyPKyi:
	.zero		916


//--------------------- .nv.constant0._Z9MatMulOptPyS_S_iii --------------------------
	.section	.nv.constant0._Z9MatMulOptPyS_S_iii,"a",@progbits
	.sectionflags	@""
	.align	4
.nv.constant0._Z9MatMulOptPyS_S_iii:
	.zero		932


//--------------------- .nv.constant0._Z13computeMatMulPiS_S_i --------------------------
	.section	.nv.constant0._Z13computeMatMulPiS_S_i,"a",@progbits
	.sectionflags	@""
	.align	4
.nv.constant0._Z13computeMatMulPiS_S_i:
	.zero		924


//--------------------- .nv.constant0._Z10computeLFGPyS_iii --------------------------
	.section	.nv.constant0._Z10computeLFGPyS_iii,"a",@progbits
	.sectionflags	@""
	.align	4
.nv.constant0._Z10computeLFGPyS_iii:
	.zero		924


//--------------------- .nv.constant0._Z20monteCarloSimulationPyyS_S_ --------------------------
	.section	.nv.constant0._Z20monteCarloSimulationPyyS_S_,"a",@progbits
	.sectionflags	@""
	.align	4
.nv.constant0._Z20monteCarloSimulationPyyS_S_:
	.zero		928


//--------------------- SYMBOLS --------------------------

	.type		.nv.reservedSmem.offset0,@object
	.size		.nv.reservedSmem.offset0,0x4
	.type		.nv.reservedSmem.cap,@object
	.size		.nv.reservedSmem.cap,0x4
